// auto-generated by cutlass_sweep.epilogue — config: {"arch": "sm_100", "cluster_m": 2, "cluster_n": 1, "dtype": "e4m3", "fusion": "bias_relu", "tile_k": 64, "tile_m": 256, "tile_n": 256}
#include "cutlass/cutlass.h"
#include "cutlass/gemm/collective/collective_builder.hpp"
#include "cutlass/gemm/device/gemm_universal_adapter.h"
#include "cutlass/gemm/kernel/gemm_universal.hpp"
#include "cutlass/epilogue/collective/collective_builder.hpp"
#include "cutlass/epilogue/fusion/operations.hpp"
#include "cutlass/epilogue/thread/activation.h"

using Elem = cutlass::float_e4m3_t;
using Acc  = float;
using TileShape    = cute::Shape<cute::_256, cute::_256, cute::_64>;
using ClusterShape = cute::Shape<cute::_2, cute::_1, cute::_1>;
using FusionOp     = cutlass::epilogue::fusion::LinCombPerRowBiasEltAct<cutlass::epilogue::thread::ReLU, Elem, Acc>;

using CollectiveEpilogue = typename cutlass::epilogue::collective::CollectiveBuilder<
    cutlass::arch::Sm100, cutlass::arch::OpClassTensorOp,
    TileShape, ClusterShape,
    cutlass::epilogue::collective::EpilogueTileAuto,
    Acc, Acc,
    Elem, cutlass::layout::RowMajor, 128 / cutlass::sizeof_bits<Elem>::value,
    Elem, cutlass::layout::RowMajor, 128 / cutlass::sizeof_bits<Elem>::value,
    cutlass::epilogue::collective::EpilogueScheduleAuto,
    FusionOp
  >::CollectiveOp;

using CollectiveMainloop = typename cutlass::gemm::collective::CollectiveBuilder<
    cutlass::arch::Sm100, cutlass::arch::OpClassTensorOp,
    Elem, cutlass::layout::RowMajor, 128 / cutlass::sizeof_bits<Elem>::value,
    Elem, cutlass::layout::ColumnMajor, 128 / cutlass::sizeof_bits<Elem>::value,
    Acc,
    TileShape, ClusterShape,
    cutlass::gemm::collective::StageCountAutoCarveout<
        static_cast<int>(sizeof(typename CollectiveEpilogue::SharedStorage))>,
    cutlass::gemm::collective::KernelScheduleAuto
  >::CollectiveOp;

using GemmKernel = cutlass::gemm::kernel::GemmUniversal<
    cute::Shape<int,int,int,int>, CollectiveMainloop, CollectiveEpilogue>;
using Gemm = cutlass::gemm::device::GemmUniversalAdapter<GemmKernel>;

auto* _anchor = &cutlass::device_kernel<GemmKernel>;


// ===== COMPILED SASS (sm_100a) =====

	.target	sm_100a

	.elftype	@"ET_EXEC"


//--------------------- .note.nv.tkinfo           --------------------------
	.section	.note.nv.tkinfo,"",@"SHT_NOTE"
	.sectionflags	@"SHF_NOTE_NV_TKINFO"
	.tkinfo
        /*0018*/ 	.word	0x00000002
        /*0030*/ 	.string	""
        /*0030*/ 	.string	"ptxas"
        /*0030*/ 	.string	"Cuda compilation tools, release 13.0, V13.0.88"
        /*0030*/ 	.string	"Build cuda_13.0.r13.0/compiler.36424714_0"
        /*0030*/ 	.string	"-arch sm_100a -m 64 "



//--------------------- .note.nv.cuinfo           --------------------------
	.section	.note.nv.cuinfo,"",@"SHT_NOTE"
	.sectionflags	@"SHF_NOTE_NV_CUINFO"
        /*0018*/ 	.short	0x0002
        /*001a*/ 	.short	0x0064
        /*001c*/ 	.short	0x0082
	.zero		2


//--------------------- .nv.info                  --------------------------
	.section	.nv.info,"",@"SHT_CUDA_INFO"
	.align	4


	//----- nvinfo : EIATTR_REGCOUNT
	.align		4
        /*0000*/ 	.byte	0x04, 0x2f
        /*0002*/ 	.short	(.L_20 - .L_19)
	.align		4
.L_19:
        /*0004*/ 	.word	index@(_ZN7cutlass13device_kernelINS_4gemm6kernel13GemmUniversalIN4cute5tupleIJiiiiEEENS1_10collective13CollectiveMmaINS1_35MainloopSm100TmaUmmaWarpSpecializedILi11ELi2ELi2ENS5_IJNS4_1CILi2EEENSA_ILi1EEESC_EEEEENS5_IJNSA_ILi256EEESF_NSA_ILi64EEEEEENS_12float_e4m3_tENS5_IJlSC_lEEESI_SJ_NS4_8TiledMMAINS4_8MMA_AtomIJNS4_10MMA_TraitsINS4_25SM100_MMA_F8F6F4_2x1SM_SSEJSI_SI_fSF_SF_NS4_17integral_constantINS4_4UMMA5MajorELSQ_0EEESR_NSO_INSP_7ScaleInELSS_0EEEST_EEEEEENS4_6LayoutINS5_IJSC_SC_SC_EEENS5_IJNSA_ILi0EEESY_SY_EEEEENS5_IJNS4_10UnderscoreES11_S11_EEEEENS4_18SM100_TMA_2SM_LOADENS4_14ComposedLayoutINS4_7SwizzleILi2ELi4ELi3EEENS4_18smem_ptr_flag_bitsILi8EEENSW_INS5_IJNSA_ILi8EEESG_EEENS5_IJSG_SC_EEEEEEEvNS4_8identityES14_S1E_vS1F_EENS_8epilogue10collective18CollectiveEpilogueINS1H_23Sm100TmaWarpSpecializedILi4ELi2ELi64ELb0ELb0EEEJNS5_IJNSA_ILi128EEESF_SG_EEENS5_IJNSW_IS1M_SC_EENSW_ISG_SC_EEEEESI_SJ_SI_SJ_NS1H_6fusion15FusionCallbacksIS1L_NS1R_23LinCombPerRowBiasEltActINS1H_6thread4ReLuESI_fSI_SI_fLi16ELNS_15FloatRoundStyleE2EEES1N_S1Q_JEEENS4_5SM1004TMEM4LOAD26SM100_TMEM_LOAD_32dp32b64xENS4_13SM90_TMA_LOADES1E_NS4_39AutoVectorizingCopyWithAssumedAlignmentILi128EEENS4_14SM90_TMA_STOREES1E_S25_S25_EEEvvEEEEvNT_6ParamsE)
        /*0008*/ 	.word	0x000000ca


	//----- nvinfo : EIATTR_FRAME_SIZE
	.align		4
.L_20:
        /*000c*/ 	.byte	0x04, 0x11
        /*000e*/ 	.short	(.L_22 - .L_21)
	.align		4
.L_21:
        /*0010*/ 	.word	index@($__internal_2_$__cuda_sm10x_tcgen05_guardrail_trap_unallocated_columns_being_dealloced)
        /*0014*/ 	.word	0x00000000


	//----- nvinfo : EIATTR_FRAME_SIZE
	.align		4
.L_22:
        /*0018*/ 	.byte	0x04, 0x11
        /*001a*/ 	.short	(.L_24 - .L_23)
	.align		4
.L_23:
        /*001c*/ 	.word	index@($__internal_1_$__cuda_sm10x_tcgen05_guardrail_trap_phase_invalid_during_alloc)
        /*0020*/ 	.word	0x00000000


	//----- nvinfo : EIATTR_FRAME_SIZE
	.align		4
.L_24:
        /*0024*/ 	.byte	0x04, 0x11
        /*0026*/ 	.short	(.L_26 - .L_25)
	.align		4
.L_25:
        /*0028*/ 	.word	index@($__internal_0_$__cuda_sm10x_tcgen05_guardrail_trap_col_being_dealloced_not_returned_by_alloc)
        /*002c*/ 	.word	0x00000000


	//----- nvinfo : EIATTR_FRAME_SIZE
	.align		4
.L_26:
        /*0030*/ 	.byte	0x04, 0x11
        /*0032*/ 	.short	(.L_28 - .L_27)
	.align		4
.L_27:
        /*0034*/ 	.word	index@(_ZN7cutlass13device_kernelINS_4gemm6kernel13GemmUniversalIN4cute5tupleIJiiiiEEENS1_10collective13CollectiveMmaINS1_35MainloopSm100TmaUmmaWarpSpecializedILi11ELi2ELi2ENS5_IJNS4_1CILi2EEENSA_ILi1EEESC_EEEEENS5_IJNSA_ILi256EEESF_NSA_ILi64EEEEEENS_12float_e4m3_tENS5_IJlSC_lEEESI_SJ_NS4_8TiledMMAINS4_8MMA_AtomIJNS4_10MMA_TraitsINS4_25SM100_MMA_F8F6F4_2x1SM_SSEJSI_SI_fSF_SF_NS4_17integral_constantINS4_4UMMA5MajorELSQ_0EEESR_NSO_INSP_7ScaleInELSS_0EEEST_EEEEEENS4_6LayoutINS5_IJSC_SC_SC_EEENS5_IJNSA_ILi0EEESY_SY_EEEEENS5_IJNS4_10UnderscoreES11_S11_EEEEENS4_18SM100_TMA_2SM_LOADENS4_14ComposedLayoutINS4_7SwizzleILi2ELi4ELi3EEENS4_18smem_ptr_flag_bitsILi8EEENSW_INS5_IJNSA_ILi8EEESG_EEENS5_IJSG_SC_EEEEEEEvNS4_8identityES14_S1E_vS1F_EENS_8epilogue10collective18CollectiveEpilogueINS1H_23Sm100TmaWarpSpecializedILi4ELi2ELi64ELb0ELb0EEEJNS5_IJNSA_ILi128EEESF_SG_EEENS5_IJNSW_IS1M_SC_EENSW_ISG_SC_EEEEESI_SJ_SI_SJ_NS1H_6fusion15FusionCallbacksIS1L_NS1R_23LinCombPerRowBiasEltActINS1H_6thread4ReLuESI_fSI_SI_fLi16ELNS_15FloatRoundStyleE2EEES1N_S1Q_JEEENS4_5SM1004TMEM4LOAD26SM100_TMEM_LOAD_32dp32b64xENS4_13SM90_TMA_LOADES1E_NS4_39AutoVectorizingCopyWithAssumedAlignmentILi128EEENS4_14SM90_TMA_STOREES1E_S25_S25_EEEvvEEEEvNT_6ParamsE)
        /*0038*/ 	.word	0x00000000


	//----- nvinfo : EIATTR_MIN_STACK_SIZE
	.align		4
.L_28:
        /*003c*/ 	.byte	0x04, 0x12
        /*003e*/ 	.short	(.L_30 - .L_29)
	.align		4
.L_29:
        /*0040*/ 	.word	index@(_ZN7cutlass13device_kernelINS_4gemm6kernel13GemmUniversalIN4cute5tupleIJiiiiEEENS1_10collective13CollectiveMmaINS1_35MainloopSm100TmaUmmaWarpSpecializedILi11ELi2ELi2ENS5_IJNS4_1CILi2EEENSA_ILi1EEESC_EEEEENS5_IJNSA_ILi256EEESF_NSA_ILi64EEEEEENS_12float_e4m3_tENS5_IJlSC_lEEESI_SJ_NS4_8TiledMMAINS4_8MMA_AtomIJNS4_10MMA_TraitsINS4_25SM100_MMA_F8F6F4_2x1SM_SSEJSI_SI_fSF_SF_NS4_17integral_constantINS4_4UMMA5MajorELSQ_0EEESR_NSO_INSP_7ScaleInELSS_0EEEST_EEEEEENS4_6LayoutINS5_IJSC_SC_SC_EEENS5_IJNSA_ILi0EEESY_SY_EEEEENS5_IJNS4_10UnderscoreES11_S11_EEEEENS4_18SM100_TMA_2SM_LOADENS4_14ComposedLayoutINS4_7SwizzleILi2ELi4ELi3EEENS4_18smem_ptr_flag_bitsILi8EEENSW_INS5_IJNSA_ILi8EEESG_EEENS5_IJSG_SC_EEEEEEEvNS4_8identityES14_S1E_vS1F_EENS_8epilogue10collective18CollectiveEpilogueINS1H_23Sm100TmaWarpSpecializedILi4ELi2ELi64ELb0ELb0EEEJNS5_IJNSA_ILi128EEESF_SG_EEENS5_IJNSW_IS1M_SC_EENSW_ISG_SC_EEEEESI_SJ_SI_SJ_NS1H_6fusion15FusionCallbacksIS1L_NS1R_23LinCombPerRowBiasEltActINS1H_6thread4ReLuESI_fSI_SI_fLi16ELNS_15FloatRoundStyleE2EEES1N_S1Q_JEEENS4_5SM1004TMEM4LOAD26SM100_TMEM_LOAD_32dp32b64xENS4_13SM90_TMA_LOADES1E_NS4_39AutoVectorizingCopyWithAssumedAlignmentILi128EEENS4_14SM90_TMA_STOREES1E_S25_S25_EEEvvEEEEvNT_6ParamsE)
        /*0044*/ 	.word	0x00000000
.L_30:


//--------------------- .nv.compat                --------------------------
	.section	.nv.compat,"",@"SHT_CUDA_COMPAT_INFO"
	.align	4
        /*0000*/ 	.byte	0x02, 0x09, 0x01, 0x00, 0x02, 0x02, 0x02, 0x00, 0x02, 0x05, 0x05, 0x00, 0x03, 0x07, 0x01, 0x01
        /*0010*/ 	.byte	0x02, 0x03, 0x01, 0x00, 0x02, 0x06, 0x01, 0x00, 0x04, 0x0b, 0x08, 0x00, 0x09, 0x00, 0x00, 0x00
        /*0020*/ 	.byte	0x00, 0x00, 0x00, 0x00


//--------------------- .nv.info._ZN7cutlass13device_kernelINS_4gemm6kernel13GemmUniversalIN4cute5tupleIJiiiiEEENS1_10collective13CollectiveMmaINS1_35MainloopSm100TmaUmmaWarpSpecializedILi11ELi2ELi2ENS5_IJNS4_1CILi2EEENSA_ILi1EEESC_EEEEENS5_IJNSA_ILi256EEESF_NSA_ILi64EEEEEENS_12float_e4m3_tENS5_IJlSC_lEEESI_SJ_NS4_8TiledMMAINS4_8MMA_AtomIJNS4_10MMA_TraitsINS4_25SM100_MMA_F8F6F4_2x1SM_SSEJSI_SI_fSF_SF_NS4_17integral_constantINS4_4UMMA5MajorELSQ_0EEESR_NSO_INSP_7ScaleInELSS_0EEEST_EEEEEENS4_6LayoutINS5_IJSC_SC_SC_EEENS5_IJNSA_ILi0EEESY_SY_EEEEENS5_IJNS4_10UnderscoreES11_S11_EEEEENS4_18SM100_TMA_2SM_LOADENS4_14ComposedLayoutINS4_7SwizzleILi2ELi4ELi3EEENS4_18smem_ptr_flag_bitsILi8EEENSW_INS5_IJNSA_ILi8EEESG_EEENS5_IJSG_SC_EEEEEEEvNS4_8identityES14_S1E_vS1F_EENS_8epilogue10collective18CollectiveEpilogueINS1H_23Sm100TmaWarpSpecializedILi4ELi2ELi64ELb0ELb0EEEJNS5_IJNSA_ILi128EEESF_SG_EEENS5_IJNSW_IS1M_SC_EENSW_ISG_SC_EEEEESI_SJ_SI_SJ_NS1H_6fusion15FusionCallbacksIS1L_NS1R_23LinCombPerRowBiasEltActINS1H_6thread4ReLuESI_fSI_SI_fLi16ELNS_15FloatRoundStyleE2EEES1N_S1Q_JEEENS4_5SM1004TMEM4LOAD26SM100_TMEM_LOAD_32dp32b64xENS4_13SM90_TMA_LOADES1E_NS4_39AutoVectorizingCopyWithAssumedAlignmentILi128EEENS4_14SM90_TMA_STOREES1E_S25_S25_EEEvvEEEEvNT_6ParamsE --------------------------
	.section	.nv.info._ZN7cutlass13device_kernelINS_4gemm6kernel13GemmUniversalIN4cute5tupleIJiiiiEEENS1_10collective13CollectiveMmaINS1_35MainloopSm100TmaUmmaWarpSpecializedILi11ELi2ELi2ENS5_IJNS4_1CILi2EEENSA_ILi1EEESC_EEEEENS5_IJNSA_ILi256EEESF_NSA_ILi64EEEEEENS_12float_e4m3_tENS5_IJlSC_lEEESI_SJ_NS4_8TiledMMAINS4_8MMA_AtomIJNS4_10MMA_TraitsINS4_25SM100_MMA_F8F6F4_2x1SM_SSEJSI_SI_fSF_SF_NS4_17integral_constantINS4_4UMMA5MajorELSQ_0EEESR_NSO_INSP_7ScaleInELSS_0EEEST_EEEEEENS4_6LayoutINS5_IJSC_SC_SC_EEENS5_IJNSA_ILi0EEESY_SY_EEEEENS5_IJNS4_10UnderscoreES11_S11_EEEEENS4_18SM100_TMA_2SM_LOADENS4_14ComposedLayoutINS4_7SwizzleILi2ELi4ELi3EEENS4_18smem_ptr_flag_bitsILi8EEENSW_INS5_IJNSA_ILi8EEESG_EEENS5_IJSG_SC_EEEEEEEvNS4_8identityES14_S1E_vS1F_EENS_8epilogue10collective18CollectiveEpilogueINS1H_23Sm100TmaWarpSpecializedILi4ELi2ELi64ELb0ELb0EEEJNS5_IJNSA_ILi128EEESF_SG_EEENS5_IJNSW_IS1M_SC_EENSW_ISG_SC_EEEEESI_SJ_SI_SJ_NS1H_6fusion15FusionCallbacksIS1L_NS1R_23LinCombPerRowBiasEltActINS1H_6thread4ReLuESI_fSI_SI_fLi16ELNS_15FloatRoundStyleE2EEES1N_S1Q_JEEENS4_5SM1004TMEM4LOAD26SM100_TMEM_LOAD_32dp32b64xENS4_13SM90_TMA_LOADES1E_NS4_39AutoVectorizingCopyWithAssumedAlignmentILi128EEENS4_14SM90_TMA_STOREES1E_S25_S25_EEEvvEEEEvNT_6ParamsE,"",@"SHT_CUDA_INFO"
	.sectionflags	@""
	.align	4


	//----- nvinfo : EIATTR_CUDA_API_VERSION
	.align		4
        /*0000*/ 	.byte	0x04, 0x37
        /*0002*/ 	.short	(.L_32 - .L_31)
.L_31:
        /*0004*/ 	.word	0x00000082


	//----- nvinfo : EIATTR_KPARAM_INFO
	.align		4
.L_32:
        /*0008*/ 	.byte	0x04, 0x17
        /*000a*/ 	.short	(.L_34 - .L_33)
.L_33:
        /*000c*/ 	.word	0x00000000
        /*0010*/ 	.short	0x0000
        /*0012*/ 	.short	0x0000
        /*0014*/ 	.byte	0x00, 0xf0, 0x01, 0x20


	//----- nvinfo : EIATTR_AT_ENTRY_FRAGMENTS
	.align		4
.L_34:
        /*0018*/ 	.byte	0x04, 0x4f
        /*001a*/ 	.short	(.L_36 - .L_35)


	//   ....[0]....
.L_35:
        /*001c*/ 	.word	0x00000007


	//----- nvinfo : EIATTR_RESERVED_SMEM_USED
	.align		4
.L_36:
        /*0020*/ 	.byte	0x01, 0x41
	.zero		2


	//----- nvinfo : EIATTR_SPARSE_MMA_MASK
	.align		4
        /*0024*/ 	.byte	0x03, 0x50
        /*0026*/ 	.short	0x0000


	//----- nvinfo : EIATTR_TCGEN05_2CTA_USED
	.align		4
        /*0028*/ 	.byte	0x01, 0x52
	.zero		2


	//----- nvinfo : EIATTR_MAXREG_COUNT
	.align		4
        /*002c*/ 	.byte	0x03, 0x1b
        /*002e*/ 	.short	0x00ff


	//----- nvinfo : EIATTR_NUM_BARRIERS
	.align		4
        /*0030*/ 	.byte	0x02, 0x4c
        /*0032*/ 	.byte	0x07
	.zero		1


	//----- nvinfo : EIATTR_EXTERNS
	.align		4
        /*0034*/ 	.byte	0x04, 0x0f
        /*0036*/ 	.short	(.L_38 - .L_37)


	//   ....[0]....
	.align		4
.L_37:
        /*0038*/ 	.word	index@(__assertfail)


	//----- nvinfo : EIATTR_MERCURY_ISA_VERSION
	.align		4
.L_38:
        /*003c*/ 	.byte	0x03, 0x5f
        /*003e*/ 	.short	0x0101


	//----- nvinfo : EIATTR_INT_WARP_WIDE_INSTR_OFFSETS
	.align		4
        /*0040*/ 	.byte	0x04, 0x31
        /*0042*/ 	.short	(.L_40 - .L_39)


	//   ....[0]....
.L_39:
        /*0044*/ 	.word	0x00000db0


	//   ....[1]....
        /*0048*/ 	.word	0x00000e50


	//   ....[2]....
        /*004c*/ 	.word	0x00002160


	//   ....[3]....
        /*0050*/ 	.word	0x00004220


	//   ....[4]....
        /*0054*/ 	.word	0x00004250


	//   ....[5]....
        /*0058*/ 	.word	0x000042a0


	//   ....[6]....
        /*005c*/ 	.word	0x00004bc0


	//   ....[7]....
        /*0060*/ 	.word	0x00004c20


	//   ....[8]....
        /*0064*/ 	.word	0x00004d00


	//   ....[9]....
        /*0068*/ 	.word	0x00004d70


	//   ....[10]....
        /*006c*/ 	.word	0x00004e80


	//   ....[11]....
        /*0070*/ 	.word	0x00004f10


	//   ....[12]....
        /*0074*/ 	.word	0x000050e0


	//   ....[13]....
        /*0078*/ 	.word	0x00005240


	//   ....[14]....
        /*007c*/ 	.word	0x00006220


	//----- nvinfo : EIATTR_COOP_GROUP_MASK_REGIDS
	.align		4
.L_40:
        /*0080*/ 	.byte	0x04, 0x29
        /*0082*/ 	.short	(.L_42 - .L_41)


	//   ....[0]....
.L_41:
        /*0084*/ 	.word	0xffffffff


	//   ....[1]....
        /*0088*/ 	.word	0xffffffff


	//   ....[2]....
        /*008c*/ 	.word	0xffffffff


	//   ....[3]....
        /*0090*/ 	.word	0xffffffff


	//   ....[4]....
        /*0094*/ 	.word	0xffffffff


	//   ....[5]....
        /*0098*/ 	.word	0xffffffff


	//   ....[6]....
        /*009c*/ 	.word	0xffffffff


	//   ....[7]....
        /*00a0*/ 	.word	0xffffffff


	//   ....[8]....
        /*00a4*/ 	.word	0xffffffff


	//   ....[9]....
        /*00a8*/ 	.word	0xffffffff


	//   ....[10]....
        /*00ac*/ 	.word	0xffffffff


	//   ....[11]....
        /*00b0*/ 	.word	0xffffffff


	//   ....[12]....
        /*00b4*/ 	.word	0xffffffff


	//   ....[13]....
        /*00b8*/ 	.word	0xffffffff


	//----- nvinfo : EIATTR_COOP_GROUP_INSTR_OFFSETS
	.align		4
.L_42:
        /*00bc*/ 	.byte	0x04, 0x28
        /*00be*/ 	.short	(.L_44 - .L_43)


	//   ....[0]....
.L_43:
        /*00c0*/ 	.word	0x000000c0


	//   ....[1]....
        /*00c4*/ 	.word	0x000004d0


	//   ....[2]....
        /*00c8*/ 	.word	0x00000760


	//   ....[3]....
        /*00cc*/ 	.word	0x000008f0


	//   ....[4]....
        /*00d0*/ 	.word	0x000009e0


	//   ....[5]....
        /*00d4*/ 	.word	0x00000b40


	//   ....[6]....
        /*00d8*/ 	.word	0x00000c90


	//   ....[7]....
        /*00dc*/ 	.word	0x00000ed0


	//   ....[8]....
        /*00e0*/ 	.word	0x00002040


	//   ....[9]....
        /*00e4*/ 	.word	0x00003210


	//   ....[10]....
        /*00e8*/ 	.word	0x000036e0


	//   ....[11]....
        /*00ec*/ 	.word	0x00003710


	//   ....[12]....
        /*00f0*/ 	.word	0x00004130


	//   ....[13]....
        /*00f4*/ 	.word	0x00004340


	//----- nvinfo : EIATTR_VRC_CTA_INIT_COUNT
	.align		4
.L_44:
        /*00f8*/ 	.byte	0x02, 0x4a
        /*00fa*/ 	.byte	0x80
	.zero		1


	//----- nvinfo : EIATTR_SYSCALL_OFFSETS
	.align		4
        /*00fc*/ 	.byte	0x04, 0x46
        /*00fe*/ 	.short	(.L_46 - .L_45)


	//   ....[0]....
.L_45:
        /*0100*/ 	.word	0x00005d00


	//   ....[1]....
        /*0104*/ 	.word	0x00005e40


	//   ....[2]....
        /*0108*/ 	.word	0x00006890


	//   ....[3]....
        /*010c*/ 	.word	0x00007ec0


	//   ....[4]....
        /*0110*/ 	.word	0x00009480


	//   ....[5]....
        /*0114*/ 	.word	0x0000aa60


	//----- nvinfo : EIATTR_MBARRIER_INSTR_OFFSETS
	.align		4
.L_46:
        /*0118*/ 	.byte	0x04, 0x39
        /*011a*/ 	.short	(.L_48 - .L_47)


	//   ....[0]....
.L_47:
        /*011c*/ 	.word	0x000005e0
        /*0120*/ 	.word	0x000000ff
        /*0124*/ 	.word	0x00000000
        /*0128*/ 	.short	0x0100
        /*012a*/ 	.byte	0x08
	.zero		1


	//   ....[1]....
        /*012c*/ 	.word	0x000005f0
        /*0130*/ 	.word	0x000000ff
        /*0134*/ 	.word	0x00000058
        /*0138*/ 	.short	0x0100
        /*013a*/ 	.byte	0x08
	.zero		1


	//   ....[2]....
        /*013c*/ 	.word	0x00000600
        /*0140*/ 	.word	0x000000ff
        /*0144*/ 	.word	0x00000008
        /*0148*/ 	.short	0x0100
        /*014a*/ 	.byte	0x08
	.zero		1


	//   ....[3]....
        /*014c*/ 	.word	0x00000610
        /*0150*/ 	.word	0x000000ff
        /*0154*/ 	.word	0x00000060
        /*0158*/ 	.short	0x0100
        /*015a*/ 	.byte	0x08
	.zero		1


	//   ....[4]....
        /*015c*/ 	.word	0x00000620
        /*0160*/ 	.word	0x000000ff
        /*0164*/ 	.word	0x00000010
        /*0168*/ 	.short	0x0100
        /*016a*/ 	.byte	0x08
	.zero		1


	//   ....[5]....
        /*016c*/ 	.word	0x00000630
        /*0170*/ 	.word	0x000000ff
        /*0174*/ 	.word	0x00000068
        /*0178*/ 	.short	0x0100
        /*017a*/ 	.byte	0x08
	.zero		1


	//   ....[6]....
        /*017c*/ 	.word	0x00000640
        /*0180*/ 	.word	0x000000ff
        /*0184*/ 	.word	0x00000018
        /*0188*/ 	.short	0x0100
        /*018a*/ 	.byte	0x08
	.zero		1


	//   ....[7]....
        /*018c*/ 	.word	0x00000650
        /*0190*/ 	.word	0x000000ff
        /*0194*/ 	.word	0x00000070
        /*0198*/ 	.short	0x0100
        /*019a*/ 	.byte	0x08
	.zero		1


	//   ....[8]....
        /*019c*/ 	.word	0x00000660
        /*01a0*/ 	.word	0x000000ff
        /*01a4*/ 	.word	0x00000020
        /*01a8*/ 	.short	0x0100
        /*01aa*/ 	.byte	0x08
	.zero		1


	//   ....[9]....
        /*01ac*/ 	.word	0x00000670
        /*01b0*/ 	.word	0x000000ff
        /*01b4*/ 	.word	0x00000078
        /*01b8*/ 	.short	0x0100
        /*01ba*/ 	.byte	0x08
	.zero		1


	//   ....[10]....
        /*01bc*/ 	.word	0x00000680
        /*01c0*/ 	.word	0x000000ff
        /*01c4*/ 	.word	0x00000028
        /*01c8*/ 	.short	0x0100
        /*01ca*/ 	.byte	0x08
	.zero		1


	//   ....[11]....
        /*01cc*/ 	.word	0x00000690
        /*01d0*/ 	.word	0x000000ff
        /*01d4*/ 	.word	0x00000080
        /*01d8*/ 	.short	0x0100
        /*01da*/ 	.byte	0x08
	.zero		1


	//   ....[12]....
        /*01dc*/ 	.word	0x000006a0
        /*01e0*/ 	.word	0x000000ff
        /*01e4*/ 	.word	0x00000030
        /*01e8*/ 	.short	0x0100
        /*01ea*/ 	.byte	0x08
	.zero		1


	//   ....[13]....
        /*01ec*/ 	.word	0x000006b0
        /*01f0*/ 	.word	0x000000ff
        /*01f4*/ 	.word	0x00000088
        /*01f8*/ 	.short	0x0100
        /*01fa*/ 	.byte	0x08
	.zero		1


	//   ....[14]....
        /*01fc*/ 	.word	0x000006c0
        /*0200*/ 	.word	0x000000ff
        /*0204*/ 	.word	0x00000038
        /*0208*/ 	.short	0x0100
        /*020a*/ 	.byte	0x08
	.zero		1


	//   ....[15]....
        /*020c*/ 	.word	0x000006d0
        /*0210*/ 	.word	0x000000ff
        /*0214*/ 	.word	0x00000090
        /*0218*/ 	.short	0x0100
        /*021a*/ 	.byte	0x08
	.zero		1


	//   ....[16]....
        /*021c*/ 	.word	0x000006e0
        /*0220*/ 	.word	0x000000ff
        /*0224*/ 	.word	0x00000040
        /*0228*/ 	.short	0x0100
        /*022a*/ 	.byte	0x08
	.zero		1


	//   ....[17]....
        /*022c*/ 	.word	0x000006f0
        /*0230*/ 	.word	0x000000ff
        /*0234*/ 	.word	0x00000098
        /*0238*/ 	.short	0x0100
        /*023a*/ 	.byte	0x08
	.zero		1


	//   ....[18]....
        /*023c*/ 	.word	0x00000700
        /*0240*/ 	.word	0x000000ff
        /*0244*/ 	.word	0x00000048
        /*0248*/ 	.short	0x0100
        /*024a*/ 	.byte	0x08
	.zero		1


	//   ....[19]....
        /*024c*/ 	.word	0x00000710
        /*0250*/ 	.word	0x000000ff
        /*0254*/ 	.word	0x000000a0
        /*0258*/ 	.short	0x0100
        /*025a*/ 	.byte	0x08
	.zero		1


	//   ....[20]....
        /*025c*/ 	.word	0x00000720
        /*0260*/ 	.word	0x000000ff
        /*0264*/ 	.word	0x00000050
        /*0268*/ 	.short	0x0100
        /*026a*/ 	.byte	0x08
	.zero		1


	//   ....[21]....
        /*026c*/ 	.word	0x00000730
        /*0270*/ 	.word	0x000000ff
        /*0274*/ 	.word	0x000000a8
        /*0278*/ 	.short	0x0100
        /*027a*/ 	.byte	0x08
	.zero		1


	//   ....[22]....
        /*027c*/ 	.word	0x00000860
        /*0280*/ 	.word	0x000000ff
        /*0284*/ 	.word	0x000000b0
        /*0288*/ 	.short	0x0100
        /*028a*/ 	.byte	0x09
	.zero		1


	//   ....[23]....
        /*028c*/ 	.word	0x00000870
        /*0290*/ 	.word	0x000000ff
        /*0294*/ 	.word	0x000000d0
        /*0298*/ 	.short	0x0100
        /*029a*/ 	.byte	0x09
	.zero		1


	//   ....[24]....
        /*029c*/ 	.word	0x00000880
        /*02a0*/ 	.word	0x000000ff
        /*02a4*/ 	.word	0x000000b8
        /*02a8*/ 	.short	0x0100
        /*02aa*/ 	.byte	0x09
	.zero		1


	//   ....[25]....
        /*02ac*/ 	.word	0x00000890
        /*02b0*/ 	.word	0x000000ff
        /*02b4*/ 	.word	0x000000d8
        /*02b8*/ 	.short	0x0100
        /*02ba*/ 	.byte	0x09
	.zero		1


	//   ....[26]....
        /*02bc*/ 	.word	0x000008a0
        /*02c0*/ 	.word	0x000000ff
        /*02c4*/ 	.word	0x000000c0
        /*02c8*/ 	.short	0x0100
        /*02ca*/ 	.byte	0x09
	.zero		1


	//   ....[27]....
        /*02cc*/ 	.word	0x000008b0
        /*02d0*/ 	.word	0x000000ff
        /*02d4*/ 	.word	0x000000e0
        /*02d8*/ 	.short	0x0100
        /*02da*/ 	.byte	0x09
	.zero		1


	//   ....[28]....
        /*02dc*/ 	.word	0x000008c0
        /*02e0*/ 	.word	0x000000ff
        /*02e4*/ 	.word	0x000000c8
        /*02e8*/ 	.short	0x0100
        /*02ea*/ 	.byte	0x09
	.zero		1


	//   ....[29]....
        /*02ec*/ 	.word	0x000008d0
        /*02f0*/ 	.word	0x000000ff
        /*02f4*/ 	.word	0x000000e8
        /*02f8*/ 	.short	0x0100
        /*02fa*/ 	.byte	0x09
	.zero		1


	//   ....[30]....
        /*02fc*/ 	.word	0x000009b0
        /*0300*/ 	.word	0x000000ff
        /*0304*/ 	.word	0x000000f0
        /*0308*/ 	.short	0x0100
        /*030a*/ 	.byte	0x08
	.zero		1


	//   ....[31]....
        /*030c*/ 	.word	0x000009c0
        /*0310*/ 	.word	0x000000ff
        /*0314*/ 	.word	0x000000f8
        /*0318*/ 	.short	0x0100
        /*031a*/ 	.byte	0x08
	.zero		1


	//   ....[32]....
        /*031c*/ 	.word	0x00000af0
        /*0320*/ 	.word	0x000000ff
        /*0324*/ 	.word	0x00000100
        /*0328*/ 	.short	0x0100
        /*032a*/ 	.byte	0x08
	.zero		1


	//   ....[33]....
        /*032c*/ 	.word	0x00000b00
        /*0330*/ 	.word	0x000000ff
        /*0334*/ 	.word	0x00000110
        /*0338*/ 	.short	0x0100
        /*033a*/ 	.byte	0x08
	.zero		1


	//   ....[34]....
        /*033c*/ 	.word	0x00000b10
        /*0340*/ 	.word	0x000000ff
        /*0344*/ 	.word	0x00000108
        /*0348*/ 	.short	0x0100
        /*034a*/ 	.byte	0x08
	.zero		1


	//   ....[35]....
        /*034c*/ 	.word	0x00000b20
        /*0350*/ 	.word	0x000000ff
        /*0354*/ 	.word	0x00000118
        /*0358*/ 	.short	0x0100
        /*035a*/ 	.byte	0x08
	.zero		1


	//   ....[36]....
        /*035c*/ 	.word	0x00000c40
        /*0360*/ 	.word	0x000000ff
        /*0364*/ 	.word	0x00000120
        /*0368*/ 	.short	0x0100
        /*036a*/ 	.byte	0x09
	.zero		1


	//   ....[37]....
        /*036c*/ 	.word	0x00000c50
        /*0370*/ 	.word	0x000000ff
        /*0374*/ 	.word	0x00000130
        /*0378*/ 	.short	0x0100
        /*037a*/ 	.byte	0x09
	.zero		1


	//   ....[38]....
        /*037c*/ 	.word	0x00000c60
        /*0380*/ 	.word	0x000000ff
        /*0384*/ 	.word	0x00000128
        /*0388*/ 	.short	0x0100
        /*038a*/ 	.byte	0x09
	.zero		1


	//   ....[39]....
        /*038c*/ 	.word	0x00000c70
        /*0390*/ 	.word	0x000000ff
        /*0394*/ 	.word	0x00000138
        /*0398*/ 	.short	0x0100
        /*039a*/ 	.byte	0x09
	.zero		1


	//   ....[40]....
        /*039c*/ 	.word	0x00000d60
        /*03a0*/ 	.word	0x000000ff
        /*03a4*/ 	.word	0x00000140
        /*03a8*/ 	.short	0x0100
        /*03aa*/ 	.byte	0x08
	.zero		1


	//   ....[41]....
        /*03ac*/ 	.word	0x00000d70
        /*03b0*/ 	.word	0x000000ff
        /*03b4*/ 	.word	0x00000150
        /*03b8*/ 	.short	0x0100
        /*03ba*/ 	.byte	0x08
	.zero		1


	//   ....[42]....
        /*03bc*/ 	.word	0x00000d80
        /*03c0*/ 	.word	0x000000ff
        /*03c4*/ 	.word	0x00000148
        /*03c8*/ 	.short	0x0100
        /*03ca*/ 	.byte	0x08
	.zero		1


	//   ....[43]....
        /*03cc*/ 	.word	0x00000d90
        /*03d0*/ 	.word	0x000000ff
        /*03d4*/ 	.word	0x00000158
        /*03d8*/ 	.short	0x0100
        /*03da*/ 	.byte	0x08
	.zero		1


	//   ....[44]....
        /*03dc*/ 	.word	0x00000e80
        /*03e0*/ 	.word	0x000000ff
        /*03e4*/ 	.word	0x00000160
        /*03e8*/ 	.short	0x0100
        /*03ea*/ 	.byte	0x06
	.zero		1


	//   ....[45]....
        /*03ec*/ 	.word	0x00001860
        /*03f0*/ 	.word	0x00000002
        /*03f4*/ 	.word	0x00000150
        /*03f8*/ 	.short	0x010a
        /*03fa*/ 	.byte	0xff
	.zero		1


	//   ....[46]....
        /*03fc*/ 	.word	0x00001890
        /*0400*/ 	.word	0x00000002
        /*0404*/ 	.word	0x00000140
        /*0408*/ 	.short	0x0101
        /*040a*/ 	.byte	0xff
	.zero		1


	//   ....[47]....
        /*040c*/ 	.word	0x00001960
        /*0410*/ 	.word	0x000000ff
        /*0414*/ 	.word	0x00000058
        /*0418*/ 	.short	0x010a
        /*041a*/ 	.byte	0x08
	.zero		1


	//   ....[48]....
        /*041c*/ 	.word	0x00001a50
        /*0420*/ 	.word	0x000000ff
        /*0424*/ 	.word	0x00000058
        /*0428*/ 	.short	0x010a
        /*042a*/ 	.byte	0x21
	.zero		1


	//   ....[49]....
        /*042c*/ 	.word	0x00001c10
        /*0430*/ 	.word	0x000000ff
        /*0434*/ 	.word	0x00000058
        /*0438*/ 	.short	0x010a
        /*043a*/ 	.byte	0x08
	.zero		1


	//   ....[50]....
        /*043c*/ 	.word	0x00001d10
        /*0440*/ 	.word	0x000000ff
        /*0444*/ 	.word	0x000000f8
        /*0448*/ 	.short	0x0101
        /*044a*/ 	.byte	0x04
	.zero		1


	//   ....[51]....
        /*044c*/ 	.word	0x00001d20
        /*0450*/ 	.word	0x000000ff
        /*0454*/ 	.word	0x00000058
        /*0458*/ 	.short	0x010a
        /*045a*/ 	.byte	0x08
	.zero		1


	//   ....[52]....
        /*045c*/ 	.word	0x00001da0
        /*0460*/ 	.word	0x000000ff
        /*0464*/ 	.word	0x00000058
        /*0468*/ 	.short	0x010a
        /*046a*/ 	.byte	0x11
	.zero		1


	//   ....[53]....
        /*046c*/ 	.word	0x00001f30
        /*0470*/ 	.word	0x000000ff
        /*0474*/ 	.word	0x00000058
        /*0478*/ 	.short	0x010a
        /*047a*/ 	.byte	0x08
	.zero		1


	//   ....[54]....
        /*047c*/ 	.word	0x00002070
        /*0480*/ 	.word	0x00000002
        /*0484*/ 	.word	0x00000100
        /*0488*/ 	.short	0x010a
        /*048a*/ 	.byte	0xff
	.zero		1


	//   ....[55]....
        /*048c*/ 	.word	0x00002130
        /*0490*/ 	.word	0x00000002
        /*0494*/ 	.word	0x00000000
        /*0498*/ 	.short	0x0101
        /*049a*/ 	.byte	0xff
	.zero		1


	//   ....[56]....
        /*049c*/ 	.word	0x00002690
        /*04a0*/ 	.word	0x000000ff
        /*04a4*/ 	.word	0x00000000
        /*04a8*/ 	.short	0x010a
        /*04aa*/ 	.byte	0x05
	.zero		1


	//   ....[57]....
        /*04ac*/ 	.word	0x00002720
        /*04b0*/ 	.word	0x000000ff
        /*04b4*/ 	.word	0x00000000
        /*04b8*/ 	.short	0x010a
        /*04ba*/ 	.byte	0x05
	.zero		1


	//   ....[58]....
        /*04bc*/ 	.word	0x000027b0
        /*04c0*/ 	.word	0x000000ff
        /*04c4*/ 	.word	0x00000000
        /*04c8*/ 	.short	0x010a
        /*04ca*/ 	.byte	0x05
	.zero		1


	//   ....[59]....
        /*04cc*/ 	.word	0x00002840
        /*04d0*/ 	.word	0x000000ff
        /*04d4*/ 	.word	0x00000000
        /*04d8*/ 	.short	0x010a
        /*04da*/ 	.byte	0x05
	.zero		1


	//   ....[60]....
        /*04dc*/ 	.word	0x000028d0
        /*04e0*/ 	.word	0x000000ff
        /*04e4*/ 	.word	0x00000000
        /*04e8*/ 	.short	0x010a
        /*04ea*/ 	.byte	0x05
	.zero		1


	//   ....[61]....
        /*04ec*/ 	.word	0x00002960
        /*04f0*/ 	.word	0x000000ff
        /*04f4*/ 	.word	0x00000000
        /*04f8*/ 	.short	0x010a
        /*04fa*/ 	.byte	0x05
	.zero		1


	//   ....[62]....
        /*04fc*/ 	.word	0x000029f0
        /*0500*/ 	.word	0x000000ff
        /*0504*/ 	.word	0x00000000
        /*0508*/ 	.short	0x010a
        /*050a*/ 	.byte	0x05
	.zero		1


	//   ....[63]....
        /*050c*/ 	.word	0x00002a80
        /*0510*/ 	.word	0x000000ff
        /*0514*/ 	.word	0x00000000
        /*0518*/ 	.short	0x010a
        /*051a*/ 	.byte	0x05
	.zero		1


	//   ....[64]....
        /*051c*/ 	.word	0x00002b10
        /*0520*/ 	.word	0x000000ff
        /*0524*/ 	.word	0x00000000
        /*0528*/ 	.short	0x010a
        /*052a*/ 	.byte	0x05
	.zero		1


	//   ....[65]....
        /*052c*/ 	.word	0x00002ba0
        /*0530*/ 	.word	0x000000ff
        /*0534*/ 	.word	0x00000000
        /*0538*/ 	.short	0x010a
        /*053a*/ 	.byte	0x05
	.zero		1


	//   ....[66]....
        /*053c*/ 	.word	0x00002c40
        /*0540*/ 	.word	0x00000000
        /*0544*/ 	.word	0x00000000
        /*0548*/ 	.short	0x010a
        /*054a*/ 	.byte	0xff
	.zero		1


	//   ....[67]....
        /*054c*/ 	.word	0x00002d70
        /*0550*/ 	.word	0x00000000
        /*0554*/ 	.word	0x00000140
        /*0558*/ 	.short	0x010a
        /*055a*/ 	.byte	0xff
	.zero		1


	//   ....[68]....
        /*055c*/ 	.word	0x00002de0
        /*0560*/ 	.word	0x00000000
        /*0564*/ 	.word	0x00000000
        /*0568*/ 	.short	0x0101
        /*056a*/ 	.byte	0xff
	.zero		1


	//   ....[69]....
        /*056c*/ 	.word	0x00002e00
        /*0570*/ 	.word	0x000000ff
        /*0574*/ 	.word	0x00000110
        /*0578*/ 	.short	0x010a
        /*057a*/ 	.byte	0x05
	.zero		1


	//   ....[70]....
        /*057c*/ 	.word	0x00002f20
        /*0580*/ 	.word	0x00000000
        /*0584*/ 	.word	0x00000100
        /*0588*/ 	.short	0x010a
        /*058a*/ 	.byte	0xff
	.zero		1


	//   ....[71]....
        /*058c*/ 	.word	0x00003020
        /*0590*/ 	.word	0x00000000
        /*0594*/ 	.word	0x00000000
        /*0598*/ 	.short	0x0101
        /*059a*/ 	.byte	0xff
	.zero		1


	//   ....[72]....
        /*059c*/ 	.word	0x000030b0
        /*05a0*/ 	.word	0x000000ff
        /*05a4*/ 	.word	0x00000110
        /*05a8*/ 	.short	0x0106
        /*05aa*/ 	.byte	0x05
	.zero		1


	//   ....[73]....
        /*05ac*/ 	.word	0x000030d0
        /*05b0*/ 	.word	0x000000ff
        /*05b4*/ 	.word	0x00000110
        /*05b8*/ 	.short	0x010a
        /*05ba*/ 	.byte	0x05
	.zero		1


	//   ....[74]....
        /*05bc*/ 	.word	0x00003160
        /*05c0*/ 	.word	0x000000ff
        /*05c4*/ 	.word	0x00000110
        /*05c8*/ 	.short	0x0106
        /*05ca*/ 	.byte	0x04
	.zero		1


	//   ....[75]....
        /*05cc*/ 	.word	0x000031a0
        /*05d0*/ 	.word	0x00000000
        /*05d4*/ 	.word	0x00000110
        /*05d8*/ 	.short	0x010a
        /*05da*/ 	.byte	0xff
	.zero		1


	//   ....[76]....
        /*05dc*/ 	.word	0x000033e0
        /*05e0*/ 	.word	0x000000ff
        /*05e4*/ 	.word	0x00000008
        /*05e8*/ 	.short	0x010a
        /*05ea*/ 	.byte	0x06
	.zero		1


	//   ....[77]....
        /*05ec*/ 	.word	0x00003400
        /*05f0*/ 	.word	0x000000ff
        /*05f4*/ 	.word	0x00000008
        /*05f8*/ 	.short	0x010a
        /*05fa*/ 	.byte	0x06
	.zero		1


	//   ....[78]....
        /*05fc*/ 	.word	0x00003590
        /*0600*/ 	.word	0x000000ff
        /*0604*/ 	.word	0x00000008
        /*0608*/ 	.short	0x010a
        /*060a*/ 	.byte	0x06
	.zero		1


	//   ....[79]....
        /*060c*/ 	.word	0x000035b0
        /*0610*/ 	.word	0x000000ff
        /*0614*/ 	.word	0x00000008
        /*0618*/ 	.short	0x010a
        /*061a*/ 	.byte	0x06
	.zero		1


	//   ....[80]....
        /*061c*/ 	.word	0x00003670
        /*0620*/ 	.word	0x000000ff
        /*0624*/ 	.word	0x00000000
        /*0628*/ 	.short	0x0101
        /*062a*/ 	.byte	0x07
	.zero		1


	//   ....[81]....
        /*062c*/ 	.word	0x00003970
        /*0630*/ 	.word	0x00000000
        /*0634*/ 	.word	0x00000100
        /*0638*/ 	.short	0x010a
        /*063a*/ 	.byte	0xff
	.zero		1


	//   ....[82]....
        /*063c*/ 	.word	0x00003a30
        /*0640*/ 	.word	0x00000000
        /*0644*/ 	.word	0x00000000
        /*0648*/ 	.short	0x0101
        /*064a*/ 	.byte	0xff
	.zero		1


	//   ....[83]....
        /*064c*/ 	.word	0x00003af0
        /*0650*/ 	.word	0x000000ff
        /*0654*/ 	.word	0x00000000
        /*0658*/ 	.short	0x010a
        /*065a*/ 	.byte	0x06
	.zero		1


	//   ....[84]....
        /*065c*/ 	.word	0x00003b00
        /*0660*/ 	.word	0x000000ff
        /*0664*/ 	.word	0x00000130
        /*0668*/ 	.short	0x010a
        /*066a*/ 	.byte	0x0a
	.zero		1


	//   ....[85]....
        /*066c*/ 	.word	0x00003bb0
        /*0670*/ 	.word	0x000000ff
        /*0674*/ 	.word	0x00000000
        /*0678*/ 	.short	0x010a
        /*067a*/ 	.byte	0x09
	.zero		1


	//   ....[86]....
        /*067c*/ 	.word	0x00003cf0
        /*0680*/ 	.word	0x000000ff
        /*0684*/ 	.word	0x00000000
        /*0688*/ 	.short	0x010a
        /*068a*/ 	.byte	0x06
	.zero		1


	//   ....[87]....
        /*068c*/ 	.word	0x00003f40
        /*0690*/ 	.word	0x000000ff
        /*0694*/ 	.word	0x00000000
        /*0698*/ 	.short	0x010a
        /*069a*/ 	.byte	0x05
	.zero		1


	//   ....[88]....
        /*069c*/ 	.word	0x00003fe0
        /*06a0*/ 	.word	0x00000000
        /*06a4*/ 	.word	0x00000000
        /*06a8*/ 	.short	0x010a
        /*06aa*/ 	.byte	0xff
	.zero		1


	//   ....[89]....
        /*06ac*/ 	.word	0x00004020
        /*06b0*/ 	.word	0x00000000
        /*06b4*/ 	.word	0x00000000
        /*06b8*/ 	.short	0x010a
        /*06ba*/ 	.byte	0xff
	.zero		1


	//   ....[90]....
        /*06bc*/ 	.word	0x00004090
        /*06c0*/ 	.word	0x000000ff
        /*06c4*/ 	.word	0x00000000
        /*06c8*/ 	.short	0x0101
        /*06ca*/ 	.byte	0x05
	.zero		1


	//   ....[91]....
        /*06cc*/ 	.word	0x000040d0
        /*06d0*/ 	.word	0x000000ff
        /*06d4*/ 	.word	0x00000160
        /*06d8*/ 	.short	0x010a
        /*06da*/ 	.byte	0x08
	.zero		1


	//   ....[92]....
        /*06dc*/ 	.word	0x00004120
        /*06e0*/ 	.word	0x000000ff
        /*06e4*/ 	.word	0x00000000
        /*06e8*/ 	.short	0x0101
        /*06ea*/ 	.byte	0x05
	.zero		1


	//   ....[93]....
        /*06ec*/ 	.word	0x00004570
        /*06f0*/ 	.word	0x00000000
        /*06f4*/ 	.word	0x00000100
        /*06f8*/ 	.short	0x010a
        /*06fa*/ 	.byte	0xff
	.zero		1


	//   ....[94]....
        /*06fc*/ 	.word	0x00004630
        /*0700*/ 	.word	0x00000000
        /*0704*/ 	.word	0x00000000
        /*0708*/ 	.short	0x0101
        /*070a*/ 	.byte	0xff
	.zero		1


	//   ....[95]....
        /*070c*/ 	.word	0x00004950
        /*0710*/ 	.word	0x000000ff
        /*0714*/ 	.word	0x000000f8
        /*0718*/ 	.short	0x010a
        /*071a*/ 	.byte	0x06
	.zero		1


	//   ....[96]....
        /*071c*/ 	.word	0x00004b40
        /*0720*/ 	.word	0x000000ff
        /*0724*/ 	.word	0x000000d0
        /*0728*/ 	.short	0x010a
        /*072a*/ 	.byte	0x06
	.zero		1


	//   ....[97]....
        /*072c*/ 	.word	0x00004cb0
        /*0730*/ 	.word	0x000000ff
        /*0734*/ 	.word	0x000000b0
        /*0738*/ 	.short	0x010b
        /*073a*/ 	.byte	0x06
	.zero		1


	//   ....[98]....
        /*073c*/ 	.word	0x00004cc0
        /*0740*/ 	.word	0x000000ff
        /*0744*/ 	.word	0x00000000
        /*0748*/ 	.short	0x0101
        /*074a*/ 	.byte	0x08
	.zero		1


	//   ....[99]....
        /*074c*/ 	.word	0x00004cd0
        /*0750*/ 	.word	0x000000ff
        /*0754*/ 	.word	0x000000d8
        /*0758*/ 	.short	0x010a
        /*075a*/ 	.byte	0x06
	.zero		1


	//   ....[100]....
        /*075c*/ 	.word	0x00004e20
        /*0760*/ 	.word	0x000000ff
        /*0764*/ 	.word	0x000000b8
        /*0768*/ 	.short	0x010b
        /*076a*/ 	.byte	0x06
	.zero		1


	//   ....[101]....
        /*076c*/ 	.word	0x00004e30
        /*0770*/ 	.word	0x000000ff
        /*0774*/ 	.word	0x00000000
        /*0778*/ 	.short	0x0101
        /*077a*/ 	.byte	0x08
	.zero		1


	//   ....[102]....
        /*077c*/ 	.word	0x00004e40
        /*0780*/ 	.word	0x000000ff
        /*0784*/ 	.word	0x000000e0
        /*0788*/ 	.short	0x010a
        /*078a*/ 	.byte	0x06
	.zero		1


	//   ....[103]....
        /*078c*/ 	.word	0x00004fc0
        /*0790*/ 	.word	0x000000ff
        /*0794*/ 	.word	0x000000c0
        /*0798*/ 	.short	0x010b
        /*079a*/ 	.byte	0x06
	.zero		1


	//   ....[104]....
        /*079c*/ 	.word	0x00005000
        /*07a0*/ 	.word	0x000000ff
        /*07a4*/ 	.word	0x00000000
        /*07a8*/ 	.short	0x0101
        /*07aa*/ 	.byte	0x08
	.zero		1


	//   ....[105]....
        /*07ac*/ 	.word	0x00005040
        /*07b0*/ 	.word	0x000000ff
        /*07b4*/ 	.word	0x000000e8
        /*07b8*/ 	.short	0x010a
        /*07ba*/ 	.byte	0x06
	.zero		1


	//   ....[106]....
        /*07bc*/ 	.word	0x00005280
        /*07c0*/ 	.word	0x000000ff
        /*07c4*/ 	.word	0x000000c8
        /*07c8*/ 	.short	0x010b
        /*07ca*/ 	.byte	0x06
	.zero		1


	//   ....[107]....
        /*07cc*/ 	.word	0x000052a0
        /*07d0*/ 	.word	0x000000ff
        /*07d4*/ 	.word	0x00000000
        /*07d8*/ 	.short	0x0101
        /*07da*/ 	.byte	0x0d
	.zero		1


	//   ....[108]....
        /*07dc*/ 	.word	0x000052d0
        /*07e0*/ 	.word	0x000000ff
        /*07e4*/ 	.word	0x000000d0
        /*07e8*/ 	.short	0x010a
        /*07ea*/ 	.byte	0x06
	.zero		1


	//   ....[109]....
        /*07ec*/ 	.word	0x000052f0
        /*07f0*/ 	.word	0x000000ff
        /*07f4*/ 	.word	0x000000d8
        /*07f8*/ 	.short	0x010a
        /*07fa*/ 	.byte	0x06
	.zero		1


	//   ....[110]....
        /*07fc*/ 	.word	0x00005310
        /*0800*/ 	.word	0x000000ff
        /*0804*/ 	.word	0x000000e0
        /*0808*/ 	.short	0x010a
        /*080a*/ 	.byte	0x06
	.zero		1


	//   ....[111]....
        /*080c*/ 	.word	0x00005350
        /*0810*/ 	.word	0x00000000
        /*0814*/ 	.word	0x000000e8
        /*0818*/ 	.short	0x010a
        /*081a*/ 	.byte	0xff
	.zero		1


	//   ....[112]....
        /*081c*/ 	.word	0x000056d0
        /*0820*/ 	.word	0x00000000
        /*0824*/ 	.word	0x00000100
        /*0828*/ 	.short	0x010a
        /*082a*/ 	.byte	0xff
	.zero		1


	//   ....[113]....
        /*082c*/ 	.word	0x000057e0
        /*0830*/ 	.word	0x00000000
        /*0834*/ 	.word	0x00000000
        /*0838*/ 	.short	0x0101
        /*083a*/ 	.byte	0xff
	.zero		1


	//   ....[114]....
        /*083c*/ 	.word	0x00006320
        /*0840*/ 	.word	0x00000000
        /*0844*/ 	.word	0x000000b0
        /*0848*/ 	.short	0x010a
        /*084a*/ 	.byte	0xff
	.zero		1


	//   ....[115]....
        /*084c*/ 	.word	0x00006420
        /*0850*/ 	.word	0x000000c0
        /*0854*/ 	.word	0x00000120
        /*0858*/ 	.short	0x010a
        /*085a*/ 	.byte	0xff
	.zero		1


	//   ....[116]....
        /*085c*/ 	.word	0x000065a0
        /*0860*/ 	.word	0x00000000
        /*0864*/ 	.word	0x000000b0
        /*0868*/ 	.short	0x010a
        /*086a*/ 	.byte	0xff
	.zero		1


	//   ....[117]....
        /*086c*/ 	.word	0x000066e0
        /*0870*/ 	.word	0x00000000
        /*0874*/ 	.word	0x00000000
        /*0878*/ 	.short	0x0101
        /*087a*/ 	.byte	0xff
	.zero		1


	//   ....[118]....
        /*087c*/ 	.word	0x00006760
        /*0880*/ 	.word	0x000000c0
        /*0884*/ 	.word	0x00000120
        /*0888*/ 	.short	0x010a
        /*088a*/ 	.byte	0xff
	.zero		1


	//   ....[119]....
        /*088c*/ 	.word	0x00007b10
        /*0890*/ 	.word	0x00000000
        /*0894*/ 	.word	0x000000b0
        /*0898*/ 	.short	0x010a
        /*089a*/ 	.byte	0xff
	.zero		1


	//   ....[120]....
        /*089c*/ 	.word	0x00007be0
        /*08a0*/ 	.word	0x00000000
        /*08a4*/ 	.word	0x000000b0
        /*08a8*/ 	.short	0x010a
        /*08aa*/ 	.byte	0xff
	.zero		1


	//   ....[121]....
        /*08ac*/ 	.word	0x00007d30
        /*08b0*/ 	.word	0x00000000
        /*08b4*/ 	.word	0x00000000
        /*08b8*/ 	.short	0x0101
        /*08ba*/ 	.byte	0xff
	.zero		1


	//   ....[122]....
        /*08bc*/ 	.word	0x000090d0
        /*08c0*/ 	.word	0x00000000
        /*08c4*/ 	.word	0x000000b0
        /*08c8*/ 	.short	0x010a
        /*08ca*/ 	.byte	0xff
	.zero		1


	//   ....[123]....
        /*08cc*/ 	.word	0x000091a0
        /*08d0*/ 	.word	0x00000000
        /*08d4*/ 	.word	0x000000b0
        /*08d8*/ 	.short	0x010a
        /*08da*/ 	.byte	0xff
	.zero		1


	//   ....[124]....
        /*08dc*/ 	.word	0x000092f0
        /*08e0*/ 	.word	0x00000000
        /*08e4*/ 	.word	0x00000000
        /*08e8*/ 	.short	0x0101
        /*08ea*/ 	.byte	0xff
	.zero		1


	//   ....[125]....
        /*08ec*/ 	.word	0x0000a6c0
        /*08f0*/ 	.word	0x00000000
        /*08f4*/ 	.word	0x000000b0
        /*08f8*/ 	.short	0x010a
        /*08fa*/ 	.byte	0xff
	.zero		1


	//   ....[126]....
        /*08fc*/ 	.word	0x0000a790
        /*0900*/ 	.word	0x00000000
        /*0904*/ 	.word	0x000000b0
        /*0908*/ 	.short	0x010a
        /*090a*/ 	.byte	0xff
	.zero		1


	//   ....[127]....
        /*090c*/ 	.word	0x0000a8e0
        /*0910*/ 	.word	0x00000000
        /*0914*/ 	.word	0x00000000
        /*0918*/ 	.short	0x0101
        /*091a*/ 	.byte	0xff
	.zero		1


	//   ....[128]....
        /*091c*/ 	.word	0x0000ad40
        /*0920*/ 	.word	0x000000c0
        /*0924*/ 	.word	0x00000000
        /*0928*/ 	.short	0x0101
        /*092a*/ 	.byte	0xff
	.zero		1


	//   ....[129]....
        /*092c*/ 	.word	0x0000bd60
        /*0930*/ 	.word	0x00000002
        /*0934*/ 	.word	0x00000150
        /*0938*/ 	.short	0x010a
        /*093a*/ 	.byte	0xff
	.zero		1


	//   ....[130]....
        /*093c*/ 	.word	0x0000bdc0
        /*0940*/ 	.word	0x00000002
        /*0944*/ 	.word	0x00000058
        /*0948*/ 	.short	0x010a
        /*094a*/ 	.byte	0xff
	.zero		1


	//   ....[131]....
        /*094c*/ 	.word	0x0000be20
        /*0950*/ 	.word	0x00000002
        /*0954*/ 	.word	0x00000058
        /*0958*/ 	.short	0x010a
        /*095a*/ 	.byte	0xff
	.zero		1


	//   ....[132]....
        /*095c*/ 	.word	0x0000be70
        /*0960*/ 	.word	0x00000002
        /*0964*/ 	.word	0x00000100
        /*0968*/ 	.short	0x010a
        /*096a*/ 	.byte	0xff
	.zero		1


	//   ....[133]....
        /*096c*/ 	.word	0x0000bed0
        /*0970*/ 	.word	0x00000000
        /*0974*/ 	.word	0x00000000
        /*0978*/ 	.short	0x010a
        /*097a*/ 	.byte	0xff
	.zero		1


	//   ....[134]....
        /*097c*/ 	.word	0x0000bf30
        /*0980*/ 	.word	0x00000000
        /*0984*/ 	.word	0x00000000
        /*0988*/ 	.short	0x010a
        /*098a*/ 	.byte	0xff
	.zero		1


	//   ....[135]....
        /*098c*/ 	.word	0x0000bf90
        /*0990*/ 	.word	0x00000000
        /*0994*/ 	.word	0x00000000
        /*0998*/ 	.short	0x010a
        /*099a*/ 	.byte	0xff
	.zero		1


	//   ....[136]....
        /*099c*/ 	.word	0x0000bff0
        /*09a0*/ 	.word	0x00000000
        /*09a4*/ 	.word	0x00000000
        /*09a8*/ 	.short	0x010a
        /*09aa*/ 	.byte	0xff
	.zero		1


	//   ....[137]....
        /*09ac*/ 	.word	0x0000c050
        /*09b0*/ 	.word	0x00000000
        /*09b4*/ 	.word	0x00000000
        /*09b8*/ 	.short	0x010a
        /*09ba*/ 	.byte	0xff
	.zero		1


	//   ....[138]....
        /*09bc*/ 	.word	0x0000c0b0
        /*09c0*/ 	.word	0x00000000
        /*09c4*/ 	.word	0x00000000
        /*09c8*/ 	.short	0x010a
        /*09ca*/ 	.byte	0xff
	.zero		1


	//   ....[139]....
        /*09cc*/ 	.word	0x0000c110
        /*09d0*/ 	.word	0x00000000
        /*09d4*/ 	.word	0x00000000
        /*09d8*/ 	.short	0x010a
        /*09da*/ 	.byte	0xff
	.zero		1


	//   ....[140]....
        /*09dc*/ 	.word	0x0000c170
        /*09e0*/ 	.word	0x00000000
        /*09e4*/ 	.word	0x00000000
        /*09e8*/ 	.short	0x010a
        /*09ea*/ 	.byte	0xff
	.zero		1


	//   ....[141]....
        /*09ec*/ 	.word	0x0000c1d0
        /*09f0*/ 	.word	0x00000000
        /*09f4*/ 	.word	0x00000000
        /*09f8*/ 	.short	0x010a
        /*09fa*/ 	.byte	0xff
	.zero		1


	//   ....[142]....
        /*09fc*/ 	.word	0x0000c230
        /*0a00*/ 	.word	0x00000000
        /*0a04*/ 	.word	0x00000000
        /*0a08*/ 	.short	0x010a
        /*0a0a*/ 	.byte	0xff
	.zero		1


	//   ....[143]....
        /*0a0c*/ 	.word	0x0000c280
        /*0a10*/ 	.word	0x00000000
        /*0a14*/ 	.word	0x00000140
        /*0a18*/ 	.short	0x010a
        /*0a1a*/ 	.byte	0xff
	.zero		1


	//   ....[144]....
        /*0a1c*/ 	.word	0x0000c2e0
        /*0a20*/ 	.word	0x00000000
        /*0a24*/ 	.word	0x00000110
        /*0a28*/ 	.short	0x010a
        /*0a2a*/ 	.byte	0xff
	.zero		1


	//   ....[145]....
        /*0a2c*/ 	.word	0x0000c330
        /*0a30*/ 	.word	0x00000000
        /*0a34*/ 	.word	0x00000100
        /*0a38*/ 	.short	0x010a
        /*0a3a*/ 	.byte	0xff
	.zero		1


	//   ....[146]....
        /*0a3c*/ 	.word	0x0000c390
        /*0a40*/ 	.word	0x00000000
        /*0a44*/ 	.word	0x00000110
        /*0a48*/ 	.short	0x010a
        /*0a4a*/ 	.byte	0xff
	.zero		1


	//   ....[147]....
        /*0a4c*/ 	.word	0x0000c3f0
        /*0a50*/ 	.word	0x00000004
        /*0a54*/ 	.word	0x00000008
        /*0a58*/ 	.short	0x010a
        /*0a5a*/ 	.byte	0xff
	.zero		1


	//   ....[148]....
        /*0a5c*/ 	.word	0x0000c4d0
        /*0a60*/ 	.word	0x00000002
        /*0a64*/ 	.word	0x00000008
        /*0a68*/ 	.short	0x010a
        /*0a6a*/ 	.byte	0xff
	.zero		1


	//   ....[149]....
        /*0a6c*/ 	.word	0x0000c520
        /*0a70*/ 	.word	0x00000000
        /*0a74*/ 	.word	0x00000100
        /*0a78*/ 	.short	0x010a
        /*0a7a*/ 	.byte	0xff
	.zero		1


	//   ....[150]....
        /*0a7c*/ 	.word	0x0000c580
        /*0a80*/ 	.word	0x00000000
        /*0a84*/ 	.word	0x00000130
        /*0a88*/ 	.short	0x010a
        /*0a8a*/ 	.byte	0xff
	.zero		1


	//   ....[151]....
        /*0a8c*/ 	.word	0x0000c5e0
        /*0a90*/ 	.word	0x00000000
        /*0a94*/ 	.word	0x00000000
        /*0a98*/ 	.short	0x010a
        /*0a9a*/ 	.byte	0xff
	.zero		1


	//   ....[152]....
        /*0a9c*/ 	.word	0x0000c640
        /*0aa0*/ 	.word	0x00000000
        /*0aa4*/ 	.word	0x00000000
        /*0aa8*/ 	.short	0x010a
        /*0aaa*/ 	.byte	0xff
	.zero		1


	//   ....[153]....
        /*0aac*/ 	.word	0x0000c6a0
        /*0ab0*/ 	.word	0x00000000
        /*0ab4*/ 	.word	0x00000160
        /*0ab8*/ 	.short	0x010a
        /*0aba*/ 	.byte	0xff
	.zero		1


	//   ....[154]....
        /*0abc*/ 	.word	0x0000c6f0
        /*0ac0*/ 	.word	0x00000000
        /*0ac4*/ 	.word	0x00000100
        /*0ac8*/ 	.short	0x010a
        /*0aca*/ 	.byte	0xff
	.zero		1


	//   ....[155]....
        /*0acc*/ 	.word	0x0000c750
        /*0ad0*/ 	.word	0x00000000
        /*0ad4*/ 	.word	0x000000f8
        /*0ad8*/ 	.short	0x010a
        /*0ada*/ 	.byte	0xff
	.zero		1


	//   ....[156]....
        /*0adc*/ 	.word	0x0000c7b0
        /*0ae0*/ 	.word	0x00000000
        /*0ae4*/ 	.word	0x000000d0
        /*0ae8*/ 	.short	0x010a
        /*0aea*/ 	.byte	0xff
	.zero		1


	//   ....[157]....
        /*0aec*/ 	.word	0x0000c810
        /*0af0*/ 	.word	0x00000000
        /*0af4*/ 	.word	0x000000d8
        /*0af8*/ 	.short	0x010a
        /*0afa*/ 	.byte	0xff
	.zero		1


	//   ....[158]....
        /*0afc*/ 	.word	0x0000c870
        /*0b00*/ 	.word	0x00000000
        /*0b04*/ 	.word	0x000000e0
        /*0b08*/ 	.short	0x010a
        /*0b0a*/ 	.byte	0xff
	.zero		1


	//   ....[159]....
        /*0b0c*/ 	.word	0x0000c8d0
        /*0b10*/ 	.word	0x00000000
        /*0b14*/ 	.word	0x000000e8
        /*0b18*/ 	.short	0x010a
        /*0b1a*/ 	.byte	0xff
	.zero		1


	//   ....[160]....
        /*0b1c*/ 	.word	0x0000c930
        /*0b20*/ 	.word	0x00000000
        /*0b24*/ 	.word	0x000000d0
        /*0b28*/ 	.short	0x010a
        /*0b2a*/ 	.byte	0xff
	.zero		1


	//   ....[161]....
        /*0b2c*/ 	.word	0x0000c990
        /*0b30*/ 	.word	0x00000000
        /*0b34*/ 	.word	0x000000d8
        /*0b38*/ 	.short	0x010a
        /*0b3a*/ 	.byte	0xff
	.zero		1


	//   ....[162]....
        /*0b3c*/ 	.word	0x0000c9f0
        /*0b40*/ 	.word	0x00000000
        /*0b44*/ 	.word	0x000000e0
        /*0b48*/ 	.short	0x010a
        /*0b4a*/ 	.byte	0xff
	.zero		1


	//   ....[163]....
        /*0b4c*/ 	.word	0x0000ca40
        /*0b50*/ 	.word	0x00000000
        /*0b54*/ 	.word	0x00000100
        /*0b58*/ 	.short	0x010a
        /*0b5a*/ 	.byte	0xff
	.zero		1


	//   ....[164]....
        /*0b5c*/ 	.word	0x0000ca90
        /*0b60*/ 	.word	0x00000000
        /*0b64*/ 	.word	0x000000b0
        /*0b68*/ 	.short	0x010a
        /*0b6a*/ 	.byte	0xff
	.zero		1


	//   ....[165]....
        /*0b6c*/ 	.word	0x0000cae0
        /*0b70*/ 	.word	0x000000c0
        /*0b74*/ 	.word	0x00000120
        /*0b78*/ 	.short	0x010a
        /*0b7a*/ 	.byte	0xff
	.zero		1


	//   ....[166]....
        /*0b7c*/ 	.word	0x0000cb30
        /*0b80*/ 	.word	0x00000000
        /*0b84*/ 	.word	0x000000b0
        /*0b88*/ 	.short	0x010a
        /*0b8a*/ 	.byte	0xff
	.zero		1


	//   ....[167]....
        /*0b8c*/ 	.word	0x0000cb80
        /*0b90*/ 	.word	0x00000000
        /*0b94*/ 	.word	0x000000b0
        /*0b98*/ 	.short	0x010a
        /*0b9a*/ 	.byte	0xff
	.zero		1


	//   ....[168]....
        /*0b9c*/ 	.word	0x0000cbd0
        /*0ba0*/ 	.word	0x00000000
        /*0ba4*/ 	.word	0x000000b0
        /*0ba8*/ 	.short	0x010a
        /*0baa*/ 	.byte	0xff
	.zero		1


	//----- nvinfo : EIATTR_NUM_MBARRIERS
	.align		4
.L_48:
        /*0bac*/ 	.byte	0x03, 0x38
        /*0bae*/ 	.short	0x002d


	//----- nvinfo : EIATTR_EXIT_INSTR_OFFSETS
	.align		4
        /*0bb0*/ 	.byte	0x04, 0x1c
        /*0bb2*/ 	.short	(.L_50 - .L_49)


	//   ....[0]....
.L_49:
        /*0bb4*/ 	.word	0x00002c70


	//   ....[1]....
        /*0bb8*/ 	.word	0x00003170


	//   ....[2]....
        /*0bbc*/ 	.word	0x000031d0


	//   ....[3]....
        /*0bc0*/ 	.word	0x00004350


	//   ....[4]....
        /*0bc4*/ 	.word	0x00005380


	//   ....[5]....
        /*0bc8*/ 	.word	0x000053c0


	//   ....[6]....
        /*0bcc*/ 	.word	0x0000bd50


	//----- nvinfo : EIATTR_MAX_THREADS
	.align		4
.L_50:
        /*0bd0*/ 	.byte	0x04, 0x05
        /*0bd2*/ 	.short	(.L_52 - .L_51)
.L_51:
        /*0bd4*/ 	.word	0x00000100
        /*0bd8*/ 	.word	0x00000001
        /*0bdc*/ 	.word	0x00000001


	//----- nvinfo : EIATTR_CRS_STACK_SIZE
	.align		4
.L_52:
        /*0be0*/ 	.byte	0x04, 0x1e
        /*0be2*/ 	.short	(.L_54 - .L_53)
.L_53:
        /*0be4*/ 	.word	0x00000000


	//----- nvinfo : EIATTR_CBANK_PARAM_SIZE
	.align		4
.L_54:
        /*0be8*/ 	.byte	0x03, 0x19
        /*0bea*/ 	.short	0x0800


	//----- nvinfo : EIATTR_PARAM_CBANK
	.align		4
        /*0bec*/ 	.byte	0x04, 0x0a
        /*0bee*/ 	.short	(.L_56 - .L_55)
	.align		4
.L_55:
        /*0bf0*/ 	.word	index@(.nv.constant0._ZN7cutlass13device_kernelINS_4gemm6kernel13GemmUniversalIN4cute5tupleIJiiiiEEENS1_10collective13CollectiveMmaINS1_35MainloopSm100TmaUmmaWarpSpecializedILi11ELi2ELi2ENS5_IJNS4_1CILi2EEENSA_ILi1EEESC_EEEEENS5_IJNSA_ILi256EEESF_NSA_ILi64EEEEEENS_12float_e4m3_tENS5_IJlSC_lEEESI_SJ_NS4_8TiledMMAINS4_8MMA_AtomIJNS4_10MMA_TraitsINS4_25SM100_MMA_F8F6F4_2x1SM_SSEJSI_SI_fSF_SF_NS4_17integral_constantINS4_4UMMA5MajorELSQ_0EEESR_NSO_INSP_7ScaleInELSS_0EEEST_EEEEEENS4_6LayoutINS5_IJSC_SC_SC_EEENS5_IJNSA_ILi0EEESY_SY_EEEEENS5_IJNS4_10UnderscoreES11_S11_EEEEENS4_18SM100_TMA_2SM_LOADENS4_14ComposedLayoutINS4_7SwizzleILi2ELi4ELi3EEENS4_18smem_ptr_flag_bitsILi8EEENSW_INS5_IJNSA_ILi8EEESG_EEENS5_IJSG_SC_EEEEEEEvNS4_8identityES14_S1E_vS1F_EENS_8epilogue10collective18CollectiveEpilogueINS1H_23Sm100TmaWarpSpecializedILi4ELi2ELi64ELb0ELb0EEEJNS5_IJNSA_ILi128EEESF_SG_EEENS5_IJNSW_IS1M_SC_EENSW_ISG_SC_EEEEESI_SJ_SI_SJ_NS1H_6fusion15FusionCallbacksIS1L_NS1R_23LinCombPerRowBiasEltActINS1H_6thread4ReLuESI_fSI_SI_fLi16ELNS_15FloatRoundStyleE2EEES1N_S1Q_JEEENS4_5SM1004TMEM4LOAD26SM100_TMEM_LOAD_32dp32b64xENS4_13SM90_TMA_LOADES1E_NS4_39AutoVectorizingCopyWithAssumedAlignmentILi128EEENS4_14SM90_TMA_STOREES1E_S25_S25_EEEvvEEEEvNT_6ParamsE)
        /*0bf4*/ 	.short	0x0380
        /*0bf6*/ 	.short	0x0800


	//----- nvinfo : EIATTR_SW_WAR
	.align		4
.L_56:
        /*0bf8*/ 	.byte	0x04, 0x36
        /*0bfa*/ 	.short	(.L_58 - .L_57)
.L_57:
        /*0bfc*/ 	.word	0x00000008
.L_58:


//--------------------- .nv.callgraph             --------------------------
	.section	.nv.callgraph,"",@"SHT_CUDA_CALLGRAPH"
	.align	4
	.sectionentsize	8
	.align		4
        /*0000*/ 	.word	0x00000000
	.align		4
        /*0004*/ 	.word	0xffffffff
	.align		4
        /*0008*/ 	.word	index@(_ZN7cutlass13device_kernelINS_4gemm6kernel13GemmUniversalIN4cute5tupleIJiiiiEEENS1_10collective13CollectiveMmaINS1_35MainloopSm100TmaUmmaWarpSpecializedILi11ELi2ELi2ENS5_IJNS4_1CILi2EEENSA_ILi1EEESC_EEEEENS5_IJNSA_ILi256EEESF_NSA_ILi64EEEEEENS_12float_e4m3_tENS5_IJlSC_lEEESI_SJ_NS4_8TiledMMAINS4_8MMA_AtomIJNS4_10MMA_TraitsINS4_25SM100_MMA_F8F6F4_2x1SM_SSEJSI_SI_fSF_SF_NS4_17integral_constantINS4_4UMMA5MajorELSQ_0EEESR_NSO_INSP_7ScaleInELSS_0EEEST_EEEEEENS4_6LayoutINS5_IJSC_SC_SC_EEENS5_IJNSA_ILi0EEESY_SY_EEEEENS5_IJNS4_10UnderscoreES11_S11_EEEEENS4_18SM100_TMA_2SM_LOADENS4_14ComposedLayoutINS4_7SwizzleILi2ELi4ELi3EEENS4_18smem_ptr_flag_bitsILi8EEENSW_INS5_IJNSA_ILi8EEESG_EEENS5_IJSG_SC_EEEEEEEvNS4_8identityES14_S1E_vS1F_EENS_8epilogue10collective18CollectiveEpilogueINS1H_23Sm100TmaWarpSpecializedILi4ELi2ELi64ELb0ELb0EEEJNS5_IJNSA_ILi128EEESF_SG_EEENS5_IJNSW_IS1M_SC_EENSW_ISG_SC_EEEEESI_SJ_SI_SJ_NS1H_6fusion15FusionCallbacksIS1L_NS1R_23LinCombPerRowBiasEltActINS1H_6thread4ReLuESI_fSI_SI_fLi16ELNS_15FloatRoundStyleE2EEES1N_S1Q_JEEENS4_5SM1004TMEM4LOAD26SM100_TMEM_LOAD_32dp32b64xENS4_13SM90_TMA_LOADES1E_NS4_39AutoVectorizingCopyWithAssumedAlignmentILi128EEENS4_14SM90_TMA_STOREES1E_S25_S25_EEEvvEEEEvNT_6ParamsE)
	.align		4
        /*000c*/ 	.word	index@(__assertfail)
	.align		4
        /*0010*/ 	.word	0x00000000
	.align		4
        /*0014*/ 	.word	0xfffffffe
	.align		4
        /*0018*/ 	.word	0x00000000
	.align		4
        /*001c*/ 	.word	0xfffffffd
	.align		4
        /*0020*/ 	.word	0x00000000
	.align		4
        /*0024*/ 	.word	0xfffffffc


//--------------------- .nv.constant4             --------------------------
	.section	.nv.constant4,"a",@progbits
	.align	8
	.align		8
.nv.constant4:
        /*0000*/ 	.dword	__assertfail
	.align		8
        /*0008*/ 	.dword	__unnamed_1
	.align		8
        /*0010*/ 	.dword	__unnamed_2
	.align		8
        /*0018*/ 	.dword	__unnamed_3
	.align		8
        /*0020*/ 	.dword	_ZN39_INTERNAL_273dfade_4_k_cu_8b18881d_26714cuda3std3__45__cpo5beginE
	.align		8
        /*0028*/ 	.dword	_ZN39_INTERNAL_273dfade_4_k_cu_8b18881d_26714cuda3std3__45__cpo3endE
	.align		8
        /*0030*/ 	.dword	_ZN39_INTERNAL_273dfade_4_k_cu_8b18881d_26714cuda3std3__45__cpo6cbeginE
	.align		8
        /*0038*/ 	.dword	_ZN39_INTERNAL_273dfade_4_k_cu_8b18881d_26714cuda3std3__45__cpo4cendE
	.align		8
        /*0040*/ 	.dword	_ZN39_INTERNAL_273dfade_4_k_cu_8b18881d_26714cuda3std3__441_GLOBAL__N__273dfade_4_k_cu_8b18881d_26716ignoreE
	.align		8
        /*0048*/ 	.dword	_ZN39_INTERNAL_273dfade_4_k_cu_8b18881d_26714cuda3std3__419piecewise_constructE
	.align		8
        /*0050*/ 	.dword	_ZN39_INTERNAL_273dfade_4_k_cu_8b18881d_26714cuda3std3__48in_placeE
	.align		8
        /*0058*/ 	.dword	_ZN39_INTERNAL_273dfade_4_k_cu_8b18881d_26714cuda3std6ranges3__45__cpo4swapE
	.align		8
        /*0060*/ 	.dword	_ZN39_INTERNAL_273dfade_4_k_cu_8b18881d_26714cuda3std6ranges3__45__cpo9iter_moveE
	.align		8
        /*0068*/ 	.dword	_ZN39_INTERNAL_273dfade_4_k_cu_8b18881d_26714cute7productE
	.align		8
        /*0070*/ 	.dword	_ZN39_INTERNAL_273dfade_4_k_cu_8b18881d_26714cute1_E
	.align		8
        /*0078*/ 	.dword	$str$25
	.align		8
        /*0080*/ 	.dword	$str$26
	.align		8
        /*0088*/ 	.dword	$str$27
	.align		8
        /*0090*/ 	.dword	$str$28


//--------------------- .text._ZN7cutlass13device_kernelINS_4gemm6kernel13GemmUniversalIN4cute5tupleIJiiiiEEENS1_10collective13CollectiveMmaINS1_35MainloopSm100TmaUmmaWarpSpecializedILi11ELi2ELi2ENS5_IJNS4_1CILi2EEENSA_ILi1EEESC_EEEEENS5_IJNSA_ILi256EEESF_NSA_ILi64EEEEEENS_12float_e4m3_tENS5_IJlSC_lEEESI_SJ_NS4_8TiledMMAINS4_8MMA_AtomIJNS4_10MMA_TraitsINS4_25SM100_MMA_F8F6F4_2x1SM_SSEJSI_SI_fSF_SF_NS4_17integral_constantINS4_4UMMA5MajorELSQ_0EEESR_NSO_INSP_7ScaleInELSS_0EEEST_EEEEEENS4_6LayoutINS5_IJSC_SC_SC_EEENS5_IJNSA_ILi0EEESY_SY_EEEEENS5_IJNS4_10UnderscoreES11_S11_EEEEENS4_18SM100_TMA_2SM_LOADENS4_14ComposedLayoutINS4_7SwizzleILi2ELi4ELi3EEENS4_18smem_ptr_flag_bitsILi8EEENSW_INS5_IJNSA_ILi8EEESG_EEENS5_IJSG_SC_EEEEEEEvNS4_8identityES14_S1E_vS1F_EENS_8epilogue10collective18CollectiveEpilogueINS1H_23Sm100TmaWarpSpecializedILi4ELi2ELi64ELb0ELb0EEEJNS5_IJNSA_ILi128EEESF_SG_EEENS5_IJNSW_IS1M_SC_EENSW_ISG_SC_EEEEESI_SJ_SI_SJ_NS1H_6fusion15FusionCallbacksIS1L_NS1R_23LinCombPerRowBiasEltActINS1H_6thread4ReLuESI_fSI_SI_fLi16ELNS_15FloatRoundStyleE2EEES1N_S1Q_JEEENS4_5SM1004TMEM4LOAD26SM100_TMEM_LOAD_32dp32b64xENS4_13SM90_TMA_LOADES1E_NS4_39AutoVectorizingCopyWithAssumedAlignmentILi128EEENS4_14SM90_TMA_STOREES1E_S25_S25_EEEvvEEEEvNT_6ParamsE --------------------------
	.section	.text._ZN7cutlass13device_kernelINS_4gemm6kernel13GemmUniversalIN4cute5tupleIJiiiiEEENS1_10collective13CollectiveMmaINS1_35MainloopSm100TmaUmmaWarpSpecializedILi11ELi2ELi2ENS5_IJNS4_1CILi2EEENSA_ILi1EEESC_EEEEENS5_IJNSA_ILi256EEESF_NSA_ILi64EEEEEENS_12float_e4m3_tENS5_IJlSC_lEEESI_SJ_NS4_8TiledMMAINS4_8MMA_AtomIJNS4_10MMA_TraitsINS4_25SM100_MMA_F8F6F4_2x1SM_SSEJSI_SI_fSF_SF_NS4_17integral_constantINS4_4UMMA5MajorELSQ_0EEESR_NSO_INSP_7ScaleInELSS_0EEEST_EEEEEENS4_6LayoutINS5_IJSC_SC_SC_EEENS5_IJNSA_ILi0EEESY_SY_EEEEENS5_IJNS4_10UnderscoreES11_S11_EEEEENS4_18SM100_TMA_2SM_LOADENS4_14ComposedLayoutINS4_7SwizzleILi2ELi4ELi3EEENS4_18smem_ptr_flag_bitsILi8EEENSW_INS5_IJNSA_ILi8EEESG_EEENS5_IJSG_SC_EEEEEEEvNS4_8identityES14_S1E_vS1F_EENS_8epilogue10collective18CollectiveEpilogueINS1H_23Sm100TmaWarpSpecializedILi4ELi2ELi64ELb0ELb0EEEJNS5_IJNSA_ILi128EEESF_SG_EEENS5_IJNSW_IS1M_SC_EENSW_ISG_SC_EEEEESI_SJ_SI_SJ_NS1H_6fusion15FusionCallbacksIS1L_NS1R_23LinCombPerRowBiasEltActINS1H_6thread4ReLuESI_fSI_SI_fLi16ELNS_15FloatRoundStyleE2EEES1N_S1Q_JEEENS4_5SM1004TMEM4LOAD26SM100_TMEM_LOAD_32dp32b64xENS4_13SM90_TMA_LOADES1E_NS4_39AutoVectorizingCopyWithAssumedAlignmentILi128EEENS4_14SM90_TMA_STOREES1E_S25_S25_EEEvvEEEEvNT_6ParamsE,"ax",@progbits
	.align	128
.text._ZN7cutlass13device_kernelINS_4gemm6kernel13GemmUniversalIN4cute5tupleIJiiiiEEENS1_10collective13CollectiveMmaINS1_35MainloopSm100TmaUmmaWarpSpecializedILi11ELi2ELi2ENS5_IJNS4_1CILi2EEENSA_ILi1EEESC_EEEEENS5_IJNSA_ILi256EEESF_NSA_ILi64EEEEEENS_12float_e4m3_tENS5_IJlSC_lEEESI_SJ_NS4_8TiledMMAINS4_8MMA_AtomIJNS4_10MMA_TraitsINS4_25SM100_MMA_F8F6F4_2x1SM_SSEJSI_SI_fSF_SF_NS4_17integral_constantINS4_4UMMA5MajorELSQ_0EEESR_NSO_INSP_7ScaleInELSS_0EEEST_EEEEEENS4_6LayoutINS5_IJSC_SC_SC_EEENS5_IJNSA_ILi0EEESY_SY_EEEEENS5_IJNS4_10UnderscoreES11_S11_EEEEENS4_18SM100_TMA_2SM_LOADENS4_14ComposedLayoutINS4_7SwizzleILi2ELi4ELi3EEENS4_18smem_ptr_flag_bitsILi8EEENSW_INS5_IJNSA_ILi8EEESG_EEENS5_IJSG_SC_EEEEEEEvNS4_8identityES14_S1E_vS1F_EENS_8epilogue10collective18CollectiveEpilogueINS1H_23Sm100TmaWarpSpecializedILi4ELi2ELi64ELb0ELb0EEEJNS5_IJNSA_ILi128EEESF_SG_EEENS5_IJNSW_IS1M_SC_EENSW_ISG_SC_EEEEESI_SJ_SI_SJ_NS1H_6fusion15FusionCallbacksIS1L_NS1R_23LinCombPerRowBiasEltActINS1H_6thread4ReLuESI_fSI_SI_fLi16ELNS_15FloatRoundStyleE2EEES1N_S1Q_JEEENS4_5SM1004TMEM4LOAD26SM100_TMEM_LOAD_32dp32b64xENS4_13SM90_TMA_LOADES1E_NS4_39AutoVectorizingCopyWithAssumedAlignmentILi128EEENS4_14SM90_TMA_STOREES1E_S25_S25_EEEvvEEEEvNT_6ParamsE:
        .type           _ZN7cutlass13device_kernelINS_4gemm6kernel13GemmUniversalIN4cute5tupleIJiiiiEEENS1_10collective13CollectiveMmaINS1_35MainloopSm100TmaUmmaWarpSpecializedILi11ELi2ELi2ENS5_IJNS4_1CILi2EEENSA_ILi1EEESC_EEEEENS5_IJNSA_ILi256EEESF_NSA_ILi64EEEEEENS_12float_e4m3_tENS5_IJlSC_lEEESI_SJ_NS4_8TiledMMAINS4_8MMA_AtomIJNS4_10MMA_TraitsINS4_25SM100_MMA_F8F6F4_2x1SM_SSEJSI_SI_fSF_SF_NS4_17integral_constantINS4_4UMMA5MajorELSQ_0EEESR_NSO_INSP_7ScaleInELSS_0EEEST_EEEEEENS4_6LayoutINS5_IJSC_SC_SC_EEENS5_IJNSA_ILi0EEESY_SY_EEEEENS5_IJNS4_10UnderscoreES11_S11_EEEEENS4_18SM100_TMA_2SM_LOADENS4_14ComposedLayoutINS4_7SwizzleILi2ELi4ELi3EEENS4_18smem_ptr_flag_bitsILi8EEENSW_INS5_IJNSA_ILi8EEESG_EEENS5_IJSG_SC_EEEEEEEvNS4_8identityES14_S1E_vS1F_EENS_8epilogue10collective18CollectiveEpilogueINS1H_23Sm100TmaWarpSpecializedILi4ELi2ELi64ELb0ELb0EEEJNS5_IJNSA_ILi128EEESF_SG_EEENS5_IJNSW_IS1M_SC_EENSW_ISG_SC_EEEEESI_SJ_SI_SJ_NS1H_6fusion15FusionCallbacksIS1L_NS1R_23LinCombPerRowBiasEltActINS1H_6thread4ReLuESI_fSI_SI_fLi16ELNS_15FloatRoundStyleE2EEES1N_S1Q_JEEENS4_5SM1004TMEM4LOAD26SM100_TMEM_LOAD_32dp32b64xENS4_13SM90_TMA_LOADES1E_NS4_39AutoVectorizingCopyWithAssumedAlignmentILi128EEENS4_14SM90_TMA_STOREES1E_S25_S25_EEEvvEEEEvNT_6ParamsE,@function
        .size           _ZN7cutlass13device_kernelINS_4gemm6kernel13GemmUniversalIN4cute5tupleIJiiiiEEENS1_10collective13CollectiveMmaINS1_35MainloopSm100TmaUmmaWarpSpecializedILi11ELi2ELi2ENS5_IJNS4_1CILi2EEENSA_ILi1EEESC_EEEEENS5_IJNSA_ILi256EEESF_NSA_ILi64EEEEEENS_12float_e4m3_tENS5_IJlSC_lEEESI_SJ_NS4_8TiledMMAINS4_8MMA_AtomIJNS4_10MMA_TraitsINS4_25SM100_MMA_F8F6F4_2x1SM_SSEJSI_SI_fSF_SF_NS4_17integral_constantINS4_4UMMA5MajorELSQ_0EEESR_NSO_INSP_7ScaleInELSS_0EEEST_EEEEEENS4_6LayoutINS5_IJSC_SC_SC_EEENS5_IJNSA_ILi0EEESY_SY_EEEEENS5_IJNS4_10UnderscoreES11_S11_EEEEENS4_18SM100_TMA_2SM_LOADENS4_14ComposedLayoutINS4_7SwizzleILi2ELi4ELi3EEENS4_18smem_ptr_flag_bitsILi8EEENSW_INS5_IJNSA_ILi8EEESG_EEENS5_IJSG_SC_EEEEEEEvNS4_8identityES14_S1E_vS1F_EENS_8epilogue10collective18CollectiveEpilogueINS1H_23Sm100TmaWarpSpecializedILi4ELi2ELi64ELb0ELb0EEEJNS5_IJNSA_ILi128EEESF_SG_EEENS5_IJNSW_IS1M_SC_EENSW_ISG_SC_EEEEESI_SJ_SI_SJ_NS1H_6fusion15FusionCallbacksIS1L_NS1R_23LinCombPerRowBiasEltActINS1H_6thread4ReLuESI_fSI_SI_fLi16ELNS_15FloatRoundStyleE2EEES1N_S1Q_JEEENS4_5SM1004TMEM4LOAD26SM100_TMEM_LOAD_32dp32b64xENS4_13SM90_TMA_LOADES1E_NS4_39AutoVectorizingCopyWithAssumedAlignmentILi128EEENS4_14SM90_TMA_STOREES1E_S25_S25_EEEvvEEEEvNT_6ParamsE,(.L_x_212 - _ZN7cutlass13device_kernelINS_4gemm6kernel13GemmUniversalIN4cute5tupleIJiiiiEEENS1_10collective13CollectiveMmaINS1_35MainloopSm100TmaUmmaWarpSpecializedILi11ELi2ELi2ENS5_IJNS4_1CILi2EEENSA_ILi1EEESC_EEEEENS5_IJNSA_ILi256EEESF_NSA_ILi64EEEEEENS_12float_e4m3_tENS5_IJlSC_lEEESI_SJ_NS4_8TiledMMAINS4_8MMA_AtomIJNS4_10MMA_TraitsINS4_25SM100_MMA_F8F6F4_2x1SM_SSEJSI_SI_fSF_SF_NS4_17integral_constantINS4_4UMMA5MajorELSQ_0EEESR_NSO_INSP_7ScaleInELSS_0EEEST_EEEEEENS4_6LayoutINS5_IJSC_SC_SC_EEENS5_IJNSA_ILi0EEESY_SY_EEEEENS5_IJNS4_10UnderscoreES11_S11_EEEEENS4_18SM100_TMA_2SM_LOADENS4_14ComposedLayoutINS4_7SwizzleILi2ELi4ELi3EEENS4_18smem_ptr_flag_bitsILi8EEENSW_INS5_IJNSA_ILi8EEESG_EEENS5_IJSG_SC_EEEEEEEvNS4_8identityES14_S1E_vS1F_EENS_8epilogue10collective18CollectiveEpilogueINS1H_23Sm100TmaWarpSpecializedILi4ELi2ELi64ELb0ELb0EEEJNS5_IJNSA_ILi128EEESF_SG_EEENS5_IJNSW_IS1M_SC_EENSW_ISG_SC_EEEEESI_SJ_SI_SJ_NS1H_6fusion15FusionCallbacksIS1L_NS1R_23LinCombPerRowBiasEltActINS1H_6thread4ReLuESI_fSI_SI_fLi16ELNS_15FloatRoundStyleE2EEES1N_S1Q_JEEENS4_5SM1004TMEM4LOAD26SM100_TMEM_LOAD_32dp32b64xENS4_13SM90_TMA_LOADES1E_NS4_39AutoVectorizingCopyWithAssumedAlignmentILi128EEENS4_14SM90_TMA_STOREES1E_S25_S25_EEEvvEEEEvNT_6ParamsE)
        .other          _ZN7cutlass13device_kernelINS_4gemm6kernel13GemmUniversalIN4cute5tupleIJiiiiEEENS1_10collective13CollectiveMmaINS1_35MainloopSm100TmaUmmaWarpSpecializedILi11ELi2ELi2ENS5_IJNS4_1CILi2EEENSA_ILi1EEESC_EEEEENS5_IJNSA_ILi256EEESF_NSA_ILi64EEEEEENS_12float_e4m3_tENS5_IJlSC_lEEESI_SJ_NS4_8TiledMMAINS4_8MMA_AtomIJNS4_10MMA_TraitsINS4_25SM100_MMA_F8F6F4_2x1SM_SSEJSI_SI_fSF_SF_NS4_17integral_constantINS4_4UMMA5MajorELSQ_0EEESR_NSO_INSP_7ScaleInELSS_0EEEST_EEEEEENS4_6LayoutINS5_IJSC_SC_SC_EEENS5_IJNSA_ILi0EEESY_SY_EEEEENS5_IJNS4_10UnderscoreES11_S11_EEEEENS4_18SM100_TMA_2SM_LOADENS4_14ComposedLayoutINS4_7SwizzleILi2ELi4ELi3EEENS4_18smem_ptr_flag_bitsILi8EEENSW_INS5_IJNSA_ILi8EEESG_EEENS5_IJSG_SC_EEEEEEEvNS4_8identityES14_S1E_vS1F_EENS_8epilogue10collective18CollectiveEpilogueINS1H_23Sm100TmaWarpSpecializedILi4ELi2ELi64ELb0ELb0EEEJNS5_IJNSA_ILi128EEESF_SG_EEENS5_IJNSW_IS1M_SC_EENSW_ISG_SC_EEEEESI_SJ_SI_SJ_NS1H_6fusion15FusionCallbacksIS1L_NS1R_23LinCombPerRowBiasEltActINS1H_6thread4ReLuESI_fSI_SI_fLi16ELNS_15FloatRoundStyleE2EEES1N_S1Q_JEEENS4_5SM1004TMEM4LOAD26SM100_TMEM_LOAD_32dp32b64xENS4_13SM90_TMA_LOADES1E_NS4_39AutoVectorizingCopyWithAssumedAlignmentILi128EEENS4_14SM90_TMA_STOREES1E_S25_S25_EEEvvEEEEvNT_6ParamsE,@"STO_CUDA_ENTRY STV_DEFAULT"
_ZN7cutlass13device_kernelINS_4gemm6kernel13GemmUniversalIN4cute5tupleIJiiiiEEENS1_10collective13CollectiveMmaINS1_35MainloopSm100TmaUmmaWarpSpecializedILi11ELi2ELi2ENS5_IJNS4_1CILi2EEENSA_ILi1EEESC_EEEEENS5_IJNSA_ILi256EEESF_NSA_ILi64EEEEEENS_12float_e4m3_tENS5_IJlSC_lEEESI_SJ_NS4_8TiledMMAINS4_8MMA_AtomIJNS4_10MMA_TraitsINS4_25SM100_MMA_F8F6F4_2x1SM_SSEJSI_SI_fSF_SF_NS4_17integral_constantINS4_4UMMA5MajorELSQ_0EEESR_NSO_INSP_7ScaleInELSS_0EEEST_EEEEEENS4_6LayoutINS5_IJSC_SC_SC_EEENS5_IJNSA_ILi0EEESY_SY_EEEEENS5_IJNS4_10UnderscoreES11_S11_EEEEENS4_18SM100_TMA_2SM_LOADENS4_14ComposedLayoutINS4_7SwizzleILi2ELi4ELi3EEENS4_18smem_ptr_flag_bitsILi8EEENSW_INS5_IJNSA_ILi8EEESG_EEENS5_IJSG_SC_EEEEEEEvNS4_8identityES14_S1E_vS1F_EENS_8epilogue10collective18CollectiveEpilogueINS1H_23Sm100TmaWarpSpecializedILi4ELi2ELi64ELb0ELb0EEEJNS5_IJNSA_ILi128EEESF_SG_EEENS5_IJNSW_IS1M_SC_EENSW_ISG_SC_EEEEESI_SJ_SI_SJ_NS1H_6fusion15FusionCallbacksIS1L_NS1R_23LinCombPerRowBiasEltActINS1H_6thread4ReLuESI_fSI_SI_fLi16ELNS_15FloatRoundStyleE2EEES1N_S1Q_JEEENS4_5SM1004TMEM4LOAD26SM100_TMEM_LOAD_32dp32b64xENS4_13SM90_TMA_LOADES1E_NS4_39AutoVectorizingCopyWithAssumedAlignmentILi128EEENS4_14SM90_TMA_STOREES1E_S25_S25_EEEvvEEEEvNT_6ParamsE:
[----:B------:R-:W1:Y:S01]  /*0000*/  LDC R1, c[0x0][0x37c] ;  /* 0x0000df00ff017b82 */ /* 0x000e620000000800 */
[----:B------:R-:W2:Y:S01]  /*0010*/  S2R R187, SR_TID.X ;  /* 0x0000000000bb7919 */ /* 0x000ea20000002100 */
[----:B------:R-:W3:Y:S06]  /*0020*/  LDCU.64 UR8, c[0x0][0x890] ;  /* 0x00011200ff0877ac */ /* 0x000eec0008000a00 */
[----:B------:R-:W4:Y:S01]  /*0030*/  S2UR UR37, SR_CgaCtaId ;  /* 0x00000000002579c3 */ /* 0x000f220000008800 */
[----:B------:R-:W-:Y:S02]  /*0040*/  PRMT R170, RZ, 0x7610, R170 ;  /* 0x00007610ffaa7816 */ /* 0x000fe400000000aa */
[----:B------:R-:W-:Y:S01]  /*0050*/  ELECT P0, URZ, PT ;  /* 0x0000000000ff782f */ /* 0x000fe20003800000 */
[----:B------:R-:W1:Y:S01]  /*0060*/  LDCU.64 UR46, c[0x0][0x358] ;  /* 0x00006b00ff2e77ac */ /* 0x000e620008000a00 */
[----:B---3--:R-:W-:-:S04]  /*0070*/  UISETP.NE.U32.AND UP1, UPT, UR8, URZ, UPT ;  /* 0x000000ff0800728c */ /* 0x008fc8000bf25070 */
[----:B------:R-:W-:Y:S02]  /*0080*/  UISETP.NE.AND.EX UP2, UPT, UR9, URZ, UPT, UP1 ;  /* 0x000000ff0900728c */ /* 0x000fe4000bf45310 */
[----:B----4-:R-:W-:Y:S02]  /*0090*/  ULOP3.LUT UR5, UR37, 0x1, URZ, 0xc0, !UPT ;  /* 0x0000000125057892 */ /* 0x010fe4000f8ec0ff */
[----:B------:R-:W-:Y:S01]  /*00a0*/  ULOP3.LUT UR4, UR37, 0x1, URZ, 0x3c, !UPT ;  /* 0x0000000125047892 */ /* 0x000fe2000f8e3cff */
[----:B--2---:R-:W-:-:S05]  /*00b0*/  SHF.R.U32.HI R172, RZ, 0x5, R187 ;  /* 0x00000005ffac7819 */ /* 0x004fca00000116bb */
[----:B------:R-:W2:Y:S02]  /*00c0*/  SHFL.IDX PT, R0, R172, RZ, 0x1f ;  /* 0x00001fffac007589 */ /* 0x000ea400000e0000 */
[----:B--2---:R-:W-:Y:S01]  /*00d0*/  R2UR UR10, R0 ;  /* 0x00000000000a72ca */ /* 0x004fe200000e0000 */
[----:B-1----:R-:W-:Y:S05]  /*00e0*/  BRA.U UP2, `(.L_x_0) ;  /* 0x00000001022c7547 */ /* 0x002fea000b800000 */
[----:B------:R-:W1:Y:S02]  /*00f0*/  LDCU.64 UR6, c[0x0][0x888] ;  /* 0x00011100ff0677ac */ /* 0x000e640008000a00 */
[----:B-1----:R-:W-:-:S04]  /*0100*/  UISETP.NE.U32.AND UP0, UPT, UR6, URZ, UPT ;  /* 0x000000ff0600728c */ /* 0x002fc8000bf05070 */
[----:B------:R-:W-:-:S09]  /*0110*/  UISETP.NE.AND.EX UP0, UPT, UR7, URZ, UPT, UP0 ;  /* 0x000000ff0700728c */ /* 0x000fd2000bf05300 */
[----:B------:R-:W-:Y:S05]  /*0120*/  BRA.U !UP0, `(.L_x_1) ;  /* 0x0000000108107547 */ /* 0x000fea000b800000 */
[----:B------:R-:W1:Y:S02]  /*0130*/  LDC.64 R2, c[0x0][0x888] ;  /* 0x00022200ff027b82 */ /* 0x000e640000000a00 */
[----:B-1----:R1:W5:Y:S01]  /*0140*/  LDG.E R79, desc[UR46][R2.64] ;  /* 0x0000002e024f7981 */ /* 0x002362000c1e1900 */
[----:B------:R-:W-:Y:S01]  /*0150*/  HFMA2 R170, -RZ, RZ, 0, 5.9604644775390625e-08 ;  /* 0x00000001ffaa7431 */ /* 0x000fe200000001ff */
[----:B------:R-:W-:Y:S05]  /*0160*/  BRA `(.L_x_0) ;  /* 0x00000000000c7947 */ /* 0x000fea0003800000 */
.L_x_1:
[----:B------:R-:W1:Y:S01]  /*0170*/  LDCU UR6, c[0x0][0x880] ;  /* 0x00011000ff0677ac */ /* 0x000e620008000800 */
[----:B------:R-:W-:Y:S01]  /*0180*/  HFMA2 R170, -RZ, RZ, 0, 5.9604644775390625e-08 ;  /* 0x00000001ffaa7431 */ /* 0x000fe200000001ff */
[----:B-1----:R-:W-:-:S07]  /*0190*/  MOV R79, UR6 ;  /* 0x00000006004f7c02 */ /* 0x002fce0008000f00 */
.L_x_0:
[----:B------:R-:W2:Y:S02]  /*01a0*/  LDCU.64 UR6, c[0x0][0x8b0] ;  /* 0x00011600ff0677ac */ /* 0x000ea40008000a00 */
[----:B--2---:R-:W-:-:S04]  /*01b0*/  UISETP.NE.U32.AND UP0, UPT, UR6, URZ, UPT ;  /* 0x000000ff0600728c */ /* 0x004fc8000bf05070 */
[----:B------:R-:W-:-:S09]  /*01c0*/  UISETP.NE.AND.EX UP0, UPT, UR7, URZ, UPT, UP0 ;  /* 0x000000ff0700728c */ /* 0x000fd2000bf05300 */
[----:B------:R-:W-:Y:S05]  /*01d0*/  BRA.U UP0, `(.L_x_2) ;  /* 0x0000000100247547 */ /* 0x000fea000b800000 */
[----:B------:R-:W2:Y:S02]  /*01e0*/  LDCU.64 UR6, c[0x0][0x8a8] ;  /* 0x00011500ff0677ac */ /* 0x000ea40008000a00 */
[----:B--2---:R-:W-:-:S04]  /*01f0*/  UISETP.NE.U32.AND UP0, UPT, UR6, URZ, UPT ;  /* 0x000000ff0600728c */ /* 0x004fc8000bf05070 */
[----:B------:R-:W-:-:S09]  /*0200*/  UISETP.NE.AND.EX UP0, UPT, UR7, URZ, UPT, UP0 ;  /* 0x000000ff0700728c */ /* 0x000fd2000bf05300 */
[----:B------:R-:W-:Y:S05]  /*0210*/  BRA.U !UP0, `(.L_x_3) ;  /* 0x00000001080c7547 */ /* 0x000fea000b800000 */
[----:B-1----:R-:W1:Y:S02]  /*0220*/  LDC.64 R2, c[0x0][0x8a8] ;  /* 0x00022a00ff027b82 */ /* 0x002e640000000a00 */
[----:B-1----:R2:W5:Y:S01]  /*0230*/  LDG.E R77, desc[UR46][R2.64] ;  /* 0x0000002e024d7981 */ /* 0x002562000c1e1900 */
[----:B------:R-:W-:Y:S05]  /*0240*/  BRA `(.L_x_2) ;  /* 0x0000000000087947 */ /* 0x000fea0003800000 */
.L_x_3:
[----:B------:R-:W2:Y:S02]  /*0250*/  LDCU UR6, c[0x0][0x8a0] ;  /* 0x00011400ff0677ac */ /* 0x000ea40008000800 */
[----:B--2---:R-:W-:Y:S02]  /*0260*/  MOV R77, UR6 ;  /* 0x00000006004d7c02 */ /* 0x004fe40008000f00 */
.L_x_2:
[----:B------:R-:W-:Y:S01]  /*0270*/  IMAD.U32 R0, RZ, RZ, UR10 ;  /* 0x0000000aff007e24 */ /* 0x000fe2000f8e00ff */
[----:B------:R-:W-:Y:S04]  /*0280*/  BSSY.RECONVERGENT B0, `(.L_x_4) ;  /* 0x000000c000007945 */ /* 0x000fe80003800200 */
[C---:B------:R-:W-:Y:S02]  /*0290*/  ISETP.NE.OR P2, PT, R0.reuse, 0x1, !P0 ;  /* 0x000000010000780c */ /* 0x040fe40004745670 */
[----:B------:R-:W-:-:S11]  /*02a0*/  ISETP.NE.OR P1, PT, R0, 0x3, !P0 ;  /* 0x000000030000780c */ /* 0x000fd60004725670 */
[----:B------:R-:W-:Y:S05]  /*02b0*/  @P2 BRA `(.L_x_5) ;  /* 0x0000000000202947 */ /* 0x000fea0003800000 */
[----:B------:R-:W3:Y:S02]  /*02c0*/  LDCU.64 UR6, c[0x0][0x348] ;  /* 0x00006900ff0677ac */ /* 0x000ee40008000a00 */
[----:B---3--:R-:W-:Y:S02]  /*02d0*/  UIADD3 UR12, UP3, UPT, UR6, 0x80, URZ ;  /* 0x00000080060c7890 */ /* 0x008fe4000ff7e0ff */
[----:B------:R-:W-:Y:S02]  /*02e0*/  UIADD3 UR6, UP0, UPT, UR6, 0x180, URZ ;  /* 0x0000018006067890 */ /* 0x000fe4000ff1e0ff */
[----:B------:R-:W-:Y:S02]  /*02f0*/  UIADD3.X UR13, UPT, UPT, URZ, UR7, URZ, UP3, !UPT ;  /* 0x00000007ff0d7290 */ /* 0x000fe40009ffe4ff */
[----:B------:R-:W-:-:S07]  /*0300*/  UIADD3.X UR7, UPT, UPT, URZ, UR7, URZ, UP0, !UPT ;  /* 0x00000007ff077290 */ /* 0x000fce00087fe4ff */
[----:B------:R3:W-:Y:S02]  /*0310*/  UTMACCTL.PF [UR12] ;  /* 0x000000000c0079b9 */ /* 0x0007e40008040000 */
[----:B------:R3:W-:Y:S02]  /*0320*/  UTMACCTL.PF [UR6] ;  /* 0x00000000060079b9 */ /* 0x0007e40008040000 */
[----:B---3--:R-:W-:Y:S01]  /*0330*/  NOP ;  /* 0x0000000000007918 */ /* 0x008fe20000000000 */
.L_x_5:
[----:B------:R-:W-:Y:S05]  /*0340*/  BSYNC.RECONVERGENT B0 ;  /* 0x0000000000007941 */ /* 0x000fea0003800200 */
.L_x_4:
[----:B------:R-:W-:Y:S04]  /*0350*/  BSSY.RECONVERGENT B0, `(.L_x_6) ;  /* 0x000000a000007945 */ /* 0x000fe80003800200 */
        /* <DEDUP_REMOVED lines=9> */
.L_x_7:
[----:B------:R-:W-:Y:S05]  /*03f0*/  BSYNC.RECONVERGENT B0 ;  /* 0x0000000000007941 */ /* 0x000fea0003800200 */
.L_x_6:
[----:B------:R-:W3:Y:S01]  /*0400*/  LDCU.64 UR6, c[0x0][0x888] ;  /* 0x00011100ff0677ac */ /* 0x000ee20008000a00 */
[----:B------:R-:W-:Y:S01]  /*0410*/  PLOP3.LUT P1, PT, PT, PT, UP1, 0x80, 0x8 ;  /* 0x000000000008781c */ /* 0x000fe20003f2f018 */
[----:B------:R-:W-:-:S03]  /*0420*/  UPLOP3.LUT UP5, UPT, UPT, UPT, UPT, 0x40, 0x4 ;  /* 0x000000000004789c */ /* 0x000fc60003fae870 */
[----:B------:R-:W-:Y:S01]  /*0430*/  ISETP.NE.AND.EX P1, PT, RZ, UR9, PT, P1 ;  /* 0x00000009ff007c0c */ /* 0x000fe2000bf25310 */
[----:B---3--:R-:W-:-:S04]  /*0440*/  UISETP.NE.U32.AND UP0, UPT, UR6, URZ, UPT ;  /* 0x000000ff0600728c */ /* 0x008fc8000bf05070 */
[----:B------:R-:W-:-:S06]  /*0450*/  UISETP.NE.AND.EX UP0, UPT, UR7, URZ, UPT, UP0 ;  /* 0x000000ff0700728c */ /* 0x000fcc000bf05300 */
[----:B------:R-:W-:-:S13]  /*0460*/  PLOP3.LUT P2, PT, PT, PT, UP0, 0x80, 0x8 ;  /* 0x000000000008781c */ /* 0x000fda0003f4f008 */
[----:B------:R-:W-:Y:S05]  /*0470*/  @P2 BRA P1, `(.L_x_8) ;  /* 0x0000000000142947 */ /* 0x000fea0000800000 */
[----:B------:R-:W-:Y:S01]  /*0480*/  PLOP3.LUT P2, PT, PT, PT, UP2, 0x80, 0x8 ;  /* 0x000000000008781c */ /* 0x000fe20003f4f028 */
[----:B------:R-:W-:-:S12]  /*0490*/  UPLOP3.LUT UP5, UPT, UPT, UPT, UP0, 0x40, 0x4 ;  /* 0x000000000004789c */ /* 0x000fd80003fae800 */
[----:B-----5:R-:W-:-:S13]  /*04a0*/  @!P2 FSETP.EQ.AND P1, PT, R79, RZ, PT ;  /* 0x000000ff4f00a20b */ /* 0x020fda0003f22000 */
[----:B------:R-:W-:Y:S01]  /*04b0*/  @!P2 VOTEU.ANY UP1, P1 ;  /* 0x0000000000ffa886 */ /* 0x000fe20000820100 */
[----:B------:R-:W-:-:S11]  /*04c0*/  @!UP2 UPLOP3.LUT UP5, UPT, UPT, UPT, UP1, 0x80, 0x8 ;  /* 0x000000000008a89c */ /* 0x000fd60003faf010 */
.L_x_8:
[----:B------:R-:W3:Y:S01]  /*04d0*/  SHFL.IDX PT, R0, R172, RZ, 0x1f ;  /* 0x00001fffac007589 */ /* 0x000ee200000e0000 */
[----:B------:R-:W-:-:S04]  /*04e0*/  UISETP.NE.AND UP1, UPT, UR10, 0x2, UPT ;  /* 0x000000020a00788c */ /* 0x000fc8000bf25270 */
[----:B------:R-:W-:Y:S02]  /*04f0*/  UISETP.EQ.AND UP2, UPT, UR5, URZ, !UP1 ;  /* 0x000000ff0500728c */ /* 0x000fe4000cf42270 */
[----:B------:R-:W-:-:S04]  /*0500*/  USEL UR7, URZ, 0x1, UP1 ;  /* 0x00000001ff077887 */ /* 0x000fc80008800000 */
[----:B------:R-:W-:Y:S02]  /*0510*/  PLOP3.LUT P5, PT, P0, PT, UP2, 0x80, 0x8 ;  /* 0x000000000008781c */ /* 0x000fe400007af028 */
[----:B---3--:R-:W-:-:S13]  /*0520*/  ISETP.NE.AND P1, PT, R0, RZ, PT ;  /* 0x000000ff0000720c */ /* 0x008fda0003f25270 */
[----:B------:R-:W-:Y:S05]  /*0530*/  @P1 BRA `(.L_x_9) ;  /* 0x0000000000881947 */ /* 0x000fea0003800000 */
[----:B------:R-:W-:Y:S01]  /*0540*/  ELECT P1, URZ, PT ;  /* 0x0000000000ff782f */ /* 0x000fe20003820000 */
[----:B------:R-:W-:-:S12]  /*0550*/  BSSY.RECONVERGENT B0, `(.L_x_9) ;  /* 0x0000020000007945 */ /* 0x000fd80003800200 */
[----:B------:R-:W-:Y:S05]  /*0560*/  @!P1 BRA `(.L_x_10) ;  /* 0x0000000000789947 */ /* 0x000fea0003800000 */
[----:B------:R-:W-:Y:S01]  /*0570*/  UMOV UR8, 0x400 ;  /* 0x0000040000087882 */ /* 0x000fe20000000000 */
[----:B------:R-:W-:Y:S01]  /*0580*/  UMOV UR6, 0x1 ;  /* 0x0000000100067882 */ /* 0x000fe20000000000 */
[----:B------:R-:W-:Y:S02]  /*0590*/  ULEA UR8, UR37, UR8, 0x18 ;  /* 0x0000000825087291 */ /* 0x000fe4000f8ec0ff */
[----:B------:R-:W-:-:S04]  /*05a0*/  UIADD3 UR12, UPT, UPT, -UR6, 0x100000, URZ ;  /* 0x00100000060c7890 */ /* 0x000fc8000fffe1ff */
[----:B------:R-:W-:Y:S02]  /*05b0*/  USHF.L.U32 UR13, UR12, 0xb, URZ ;  /* 0x0000000b0c0d7899 */ /* 0x000fe400080006ff */
[----:B------:R-:W-:Y:S01]  /*05c0*/  USHF.L.U32 UR12, UR12, 0x1, URZ ;  /* 0x000000010c0c7899 */ /* 0x000fe200080006ff */
[----:B------:R-:W3:Y:S11]  /*05d0*/  FENCE.VIEW.ASYNC.S ;  /* 0x00000000000073c6 */ /* 0x000ef60000000000 */
[----:B---3--:R3:W4:Y:S01]  /*05e0*/  SYNCS.EXCH.64 URZ, [UR8], UR12 ;  /* 0x0000000c08ff75b2 */ /* 0x0087220008000100 */
[----:B------:R3:W1:Y:S01]  /*05f0*/  SYNCS.EXCH.64 URZ, [UR8+0x58], UR12 ;  /* 0x0000580c08ff75b2 */ /* 0x0006620008000100 */
        /* <DEDUP_REMOVED lines=19> */
[----:B------:R3:W1:Y:S02]  /*0730*/  SYNCS.EXCH.64 URZ, [UR8+0xa8], UR12 ;  /* 0x0000a80c08ff75b2 */ /* 0x0006640008000100 */
[----:B---3--:R-:W-:Y:S01]  /*0740*/  NOP ;  /* 0x0000000000007918 */ /* 0x008fe20000000000 */
.L_x_10:
[----:B------:R-:W-:Y:S05]  /*0750*/  BSYNC.RECONVERGENT B0 ;  /* 0x0000000000007941 */ /* 0x000fea0003800200 */
.L_x_9:
[----:B------:R-:W3:Y:S01]  /*0760*/  SHFL.IDX PT, R0, R172, RZ, 0x1f ;  /* 0x00001fffac007589 */ /* 0x000ee200000e0000 */
[----:B------:R-:W-:Y:S01]  /*0770*/  NOP ;  /* 0x0000000000007918 */ /* 0x000fe20000000000 */
[----:B---3--:R-:W-:-:S13]  /*0780*/  ISETP.NE.AND P1, PT, R0, 0x1, PT ;  /* 0x000000010000780c */ /* 0x008fda0003f25270 */
[----:B------:R-:W-:Y:S05]  /*0790*/  @P1 BRA `(.L_x_11) ;  /* 0x0000000000541947 */ /* 0x000fea0003800000 */
[----:B------:R-:W-:Y:S01]  /*07a0*/  UMOV UR9, 0x400 ;  /* 0x0000040000097882 */ /* 0x000fe20000000000 */
[----:B------:R-:W-:Y:S01]  /*07b0*/  UMOV UR8, 0x20 ;  /* 0x0000002000087882 */ /* 0x000fe20000000000 */
[----:B------:R-:W-:Y:S01]  /*07c0*/  UMOV UR6, 0x80 ;  /* 0x0000008000067882 */ /* 0x000fe20000000000 */
[----:B------:R-:W-:Y:S02]  /*07d0*/  ULEA UR9, UR37, UR9, 0x18 ;  /* 0x0000000925097291 */ /* 0x000fe4000f8ec0ff */
[----:B------:R-:W-:-:S04]  /*07e0*/  UIADD3 UR12, UPT, UPT, -UR8, 0x100000, URZ ;  /* 0x00100000080c7890 */ /* 0x000fc8000fffe1ff */
[----:B------:R-:W-:Y:S02]  /*07f0*/  USHF.L.U32 UR13, UR12, 0xb, URZ ;  /* 0x0000000b0c0d7899 */ /* 0x000fe400080006ff */
[----:B------:R-:W-:Y:S02]  /*0800*/  USHF.L.U32 UR12, UR12, 0x1, URZ ;  /* 0x000000010c0c7899 */ /* 0x000fe400080006ff */
[----:B------:R-:W-:-:S04]  /*0810*/  UIADD3 UR14, UPT, UPT, -UR6, 0x100000, URZ ;  /* 0x00100000060e7890 */ /* 0x000fc8000fffe1ff */
[----:B------:R-:W-:Y:S02]  /*0820*/  USHF.L.U32 UR15, UR14, 0xb, URZ ;  /* 0x0000000b0e0f7899 */ /* 0x000fe400080006ff */
[----:B------:R-:W-:Y:S01]  /*0830*/  USHF.L.U32 UR14, UR14, 0x1, URZ ;  /* 0x000000010e0e7899 */ /* 0x000fe200080006ff */
[----:B------:R-:W-:Y:S01]  /*0840*/  ELECT P1, URZ, PT ;  /* 0x0000000000ff782f */ /* 0x000fe20003820000 */
[----:B------:R-:W3:Y:S02]  /*0850*/  FENCE.VIEW.ASYNC.S ;  /* 0x00000000000073c6 */ /* 0x000ee40000000000 */
[----:B---3--:R3:W1:Y:S08]  /*0860*/  SYNCS.EXCH.64 URZ, [UR9+0xb0], UR12 ;  /* 0x0000b00c09ff75b2 */ /* 0x0086700008000100 */
[----:B------:R3:W1:Y:S01]  /*0870*/  SYNCS.EXCH.64 URZ, [UR9+0xd0], UR14 ;  /* 0x0000d00e09ff75b2 */ /* 0x0006620008000100 */
[----:B------:R3:W1:Y:S01]  /*0880*/  SYNCS.EXCH.64 URZ, [UR9+0xb8], UR12 ;  /* 0x0000b80c09ff75b2 */ /* 0x0006620008000100 */
[----:B------:R3:W1:Y:S01]  /*0890*/  SYNCS.EXCH.64 URZ, [UR9+0xd8], UR14 ;  /* 0x0000d80e09ff75b2 */ /* 0x0006620008000100 */
[----:B------:R3:W1:Y:S01]  /*08a0*/  SYNCS.EXCH.64 URZ, [UR9+0xc0], UR12 ;  /* 0x0000c00c09ff75b2 */ /* 0x0006620008000100 */
[----:B------:R3:W1:Y:S01]  /*08b0*/  SYNCS.EXCH.64 URZ, [UR9+0xe0], UR14 ;  /* 0x0000e00e09ff75b2 */ /* 0x0006620008000100 */
[----:B------:R3:W1:Y:S01]  /*08c0*/  SYNCS.EXCH.64 URZ, [UR9+0xc8], UR12 ;  /* 0x0000c80c09ff75b2 */ /* 0x0006620008000100 */
[----:B------:R3:W1:Y:S01]  /*08d0*/  SYNCS.EXCH.64 URZ, [UR9+0xe8], UR14 ;  /* 0x0000e80e09ff75b2 */ /* 0x0006620008000100 */
[----:B------:R-:W-:Y:S01]  /*08e0*/  NOP ;  /* 0x0000000000007918 */ /* 0x000fe20000000000 */
.L_x_11:
[----:B------:R-:W2:Y:S01]  /*08f0*/  SHFL.IDX PT, R0, R172, RZ, 0x1f ;  /* 0x00001fffac007589 */ /* 0x000ea200000e0000 */
[----:B------:R-:W-:Y:S01]  /*0900*/  NOP ;  /* 0x0000000000007918 */ /* 0x000fe20000000000 */
[----:B--2---:R-:W-:-:S13]  /*0910*/  ISETP.NE.AND P1, PT, R0, 0x3, PT ;  /* 0x000000030000780c */ /* 0x004fda0003f25270 */
[----:B------:R-:W-:Y:S05]  /*0920*/  @P1 BRA `(.L_x_12) ;  /* 0x00000000002c1947 */ /* 0x000fea0003800000 */
[----:B------:R-:W-:Y:S01]  /*0930*/  UMOV UR8, 0x400 ;  /* 0x0000040000087882 */ /* 0x000fe20000000000 */
[----:B------:R-:W-:Y:S01]  /*0940*/  UMOV UR6, 0x20 ;  /* 0x0000002000067882 */ /* 0x000fe20000000000 */
[----:B------:R-:W-:Y:S02]  /*0950*/  ULEA UR8, UR37, UR8, 0x18 ;  /* 0x0000000825087291 */ /* 0x000fe4000f8ec0ff */
[----:B---3--:R-:W-:-:S04]  /*0960*/  UIADD3 UR12, UPT, UPT, -UR6, 0x100000, URZ ;  /* 0x00100000060c7890 */ /* 0x008fc8000fffe1ff */
[----:B------:R-:W-:Y:S02]  /*0970*/  USHF.L.U32 UR13, UR12, 0xb, URZ ;  /* 0x0000000b0c0d7899 */ /* 0x000fe400080006ff */
[----:B------:R-:W-:Y:S01]  /*0980*/  USHF.L.U32 UR12, UR12, 0x1, URZ ;  /* 0x000000010c0c7899 */ /* 0x000fe200080006ff */
[----:B------:R-:W-:Y:S01]  /*0990*/  ELECT P1, URZ, PT ;  /* 0x0000000000ff782f */ /* 0x000fe20003820000 */
[----:B------:R-:W2:Y:S10]  /*09a0*/  FENCE.VIEW.ASYNC.S ;  /* 0x00000000000073c6 */ /* 0x000eb40000000000 */
[----:B--2---:R2:W3:Y:S01]  /*09b0*/  SYNCS.EXCH.64 URZ, [UR8+0xf0], UR12 ;  /* 0x0000f00c08ff75b2 */ /* 0x0044e20008000100 */
[----:B------:R2:W1:Y:S01]  /*09c0*/  SYNCS.EXCH.64 URZ, [UR8+0xf8], UR12 ;  /* 0x0000f80c08ff75b2 */ /* 0x0004620008000100 */
[----:B------:R-:W-:Y:S01]  /*09d0*/  NOP ;  /* 0x0000000000007918 */ /* 0x000fe20000000000 */
.L_x_12:
[----:B------:R-:W4:Y:S01]  /*09e0*/  SHFL.IDX PT, R0, R172, RZ, 0x1f ;  /* 0x00001fffac007589 */ /* 0x000f2200000e0000 */
[----:B------:R-:W-:Y:S01]  /*09f0*/  NOP ;  /* 0x0000000000007918 */ /* 0x000fe20000000000 */
[----:B----4-:R-:W-:-:S13]  /*0a00*/  ISETP.NE.AND P1, PT, R0, 0x4, PT ;  /* 0x000000040000780c */ /* 0x010fda0003f25270 */
[----:B------:R-:W-:Y:S05]  /*0a10*/  @P1 BRA `(.L_x_13) ;  /* 0x0000000000481947 */ /* 0x000fea0003800000 */
[----:B---3--:R-:W-:Y:S01]  /*0a20*/  UMOV UR9, 0x1a0 ;  /* 0x000001a000097882 */ /* 0x008fe20000000000 */
[----:B--2---:R-:W-:Y:S01]  /*0a30*/  UMOV UR8, 0x400 ;  /* 0x0000040000087882 */ /* 0x004fe20000000000 */
[----:B------:R-:W-:Y:S01]  /*0a40*/  USEL UR9, UR9, 0x1e0, UP5 ;  /* 0x000001e009097887 */ /* 0x000fe2000a800000 */
        /* <DEDUP_REMOVED lines=9> */
[----:B------:R-:W2:Y:S02]  /*0ae0*/  FENCE.VIEW.ASYNC.S ;  /* 0x00000000000073c6 */ /* 0x000ea40000000000 */
[----:B--2---:R4:W2:Y:S08]  /*0af0*/  SYNCS.EXCH.64 URZ, [UR8+0x100], UR12 ;  /* 0x0001000c08ff75b2 */ /* 0x0048b00008000100 */
[----:B------:R4:W3:Y:S01]  /*0b00*/  SYNCS.EXCH.64 URZ, [UR8+0x110], UR14 ;  /* 0x0001100e08ff75b2 */ /* 0x0008e20008000100 */
[----:B------:R4:W1:Y:S01]  /*0b10*/  SYNCS.EXCH.64 URZ, [UR8+0x108], UR12 ;  /* 0x0001080c08ff75b2 */ /* 0x0008620008000100 */
[----:B------:R4:W1:Y:S02]  /*0b20*/  SYNCS.EXCH.64 URZ, [UR8+0x118], UR14 ;  /* 0x0001180e08ff75b2 */ /* 0x0008640008000100 */
[----:B----4-:R-:W-:Y:S01]  /*0b30*/  NOP ;  /* 0x0000000000007918 */ /* 0x010fe20000000000 */
.L_x_13:
[----:B------:R-:W4:Y:S01]  /*0b40*/  SHFL.IDX PT, R0, R172, RZ, 0x1f ;  /* 0x00001fffac007589 */ /* 0x000f2200000e0000 */
[----:B------:R-:W-:Y:S01]  /*0b50*/  NOP ;  /* 0x0000000000007918 */ /* 0x000fe20000000000 */
[----:B----4-:R-:W-:-:S13]  /*0b60*/  ISETP.NE.AND P1, PT, R0, 0x5, PT ;  /* 0x000000050000780c */ /* 0x010fda0003f25270 */
[----:B------:R-:W-:Y:S05]  /*0b70*/  @P1 BRA `(.L_x_14) ;  /* 0x0000000000441947 */ /* 0x000fea0003800000 */
[----:B---3--:R-:W-:Y:S01]  /*0b80*/  UMOV UR9, 0x400 ;  /* 0x0000040000097882 */ /* 0x008fe20000000000 */
[----:B--2---:R-:W-:Y:S01]  /*0b90*/  UMOV UR8, 0x1 ;  /* 0x0000000100087882 */ /* 0x004fe20000000000 */
        /* <DEDUP_REMOVED lines=15> */
.L_x_14:
[----:B------:R-:W4:Y:S01]  /*0c90*/  SHFL.IDX PT, R0, R172, RZ, 0x1f ;  /* 0x00001fffac007589 */ /* 0x000f2200000e0000 */
[----:B------:R-:W-:Y:S01]  /*0ca0*/  ISETP.NE.OR P0, PT, RZ, UR10, !P0 ;  /* 0x0000000aff007c0c */ /* 0x000fe2000c705670 */
[----:B------:R-:W-:Y:S01]  /*0cb0*/  NOP ;  /* 0x0000000000007918 */ /* 0x000fe20000000000 */
[----:B----4-:R-:W-:-:S13]  /*0cc0*/  ISETP.NE.AND P1, PT, R0, 0x3, PT ;  /* 0x000000030000780c */ /* 0x010fda0003f25270 */
[----:B------:R-:W-:Y:S05]  /*0cd0*/  @P1 BRA `(.L_x_15) ;  /* 0x0000000000341947 */ /* 0x000fea0003800000 */
[----:B--2---:R-:W-:Y:S01]  /*0ce0*/  UMOV UR8, 0x400 ;  /* 0x0000040000087882 */ /* 0x004fe20000000000 */
[----:B------:R-:W-:Y:S01]  /*0cf0*/  UMOV UR6, 0x20 ;  /* 0x0000002000067882 */ /* 0x000fe20000000000 */
[----:B------:R-:W-:Y:S02]  /*0d00*/  ULEA UR8, UR37, UR8, 0x18 ;  /* 0x0000000825087291 */ /* 0x000fe4000f8ec0ff */
[----:B---3--:R-:W-:-:S04]  /*0d10*/  UIADD3 UR12, UPT, UPT, -UR6, 0x100000, URZ ;  /* 0x00100000060c7890 */ /* 0x008fc8000fffe1ff */
[----:B------:R-:W-:Y:S02]  /*0d20*/  USHF.L.U32 UR13, UR12, 0xb, URZ ;  /* 0x0000000b0c0d7899 */ /* 0x000fe400080006ff */
[----:B------:R-:W-:Y:S01]  /*0d30*/  USHF.L.U32 UR12, UR12, 0x1, URZ ;  /* 0x000000010c0c7899 */ /* 0x000fe200080006ff */
[----:B------:R-:W-:Y:S01]  /*0d40*/  ELECT P1, URZ, PT ;  /* 0x0000000000ff782f */ /* 0x000fe20003820000 */
[----:B------:R-:W2:Y:S10]  /*0d50*/  FENCE.VIEW.ASYNC.S ;  /* 0x00000000000073c6 */ /* 0x000eb40000000000 */
[----:B--2---:R4:W2:Y:S01]  /*0d60*/  SYNCS.EXCH.64 URZ, [UR8+0x140], UR12 ;  /* 0x0001400c08ff75b2 */ /* 0x0048a20008000100 */
[----:B------:R4:W3:Y:S01]  /*0d70*/  SYNCS.EXCH.64 URZ, [UR8+0x150], UR12 ;  /* 0x0001500c08ff75b2 */ /* 0x0008e20008000100 */
[----:B------:R4:W1:Y:S01]  /*0d80*/  SYNCS.EXCH.64 URZ, [UR8+0x148], UR12 ;  /* 0x0001480c08ff75b2 */ /* 0x0008620008000100 */
[----:B------:R4:W1:Y:S02]  /*0d90*/  SYNCS.EXCH.64 URZ, [UR8+0x158], UR12 ;  /* 0x0001580c08ff75b2 */ /* 0x0008640008000100 */
[----:B----4-:R-:W-:Y:S01]  /*0da0*/  NOP ;  /* 0x0000000000007918 */ /* 0x010fe20000000000 */
.L_x_15:
[----:B------:R-:W-:Y:S01]  /*0db0*/  VOTEU.ALL UP1, P0 ;  /* 0x0000000000ff7886 */ /* 0x000fe20000020000 */
[----:B--2---:R-:W2:Y:S01]  /*0dc0*/  LDCU UR8, c[0x0][0x36c] ;  /* 0x00006d80ff0877ac */ /* 0x004ea20008000800 */
[----:B------:R-:W-:Y:S01]  /*0dd0*/  NOP ;  /* 0x0000000000007918 */ /* 0x000fe20000000000 */
[----:B------:R-:W-:Y:S01]  /*0de0*/  LOP3.LUT R9, R187, 0x1f, RZ, 0xc0, !PT ;  /* 0x0000001fbb097812 */ /* 0x000fe200078ec0ff */
[----:B---3--:R-:W-:Y:S01]  /*0df0*/  UMOV UR12, 0x20 ;  /* 0x00000020000c7882 */ /* 0x008fe20000000000 */
[----:B------:R-:W-:Y:S01]  /*0e00*/  @!UP1 UMOV UR6, 0x400 ;  /* 0x0000040000069882 */ /* 0x000fe20000000000 */
[----:B------:R-:W-:-:S04]  /*0e10*/  @!UP1 UIADD3 UR12, UPT, UPT, -UR12, 0x100000, URZ ;  /* 0x001000000c0c9890 */ /* 0x000fc8000fffe1ff */
[----:B------:R-:W-:Y:S02]  /*0e20*/  @!UP1 USHF.L.U32 UR13, UR12, 0xb, URZ ;  /* 0x0000000b0c0d9899 */ /* 0x000fe400080006ff */
[----:B------:R-:W-:Y:S02]  /*0e30*/  @!UP1 USHF.L.U32 UR12, UR12, 0x1, URZ ;  /* 0x000000010c0c9899 */ /* 0x000fe400080006ff */
[----:B------:R-:W-:Y:S01]  /*0e40*/  @!UP1 ULEA UR6, UR37, UR6, 0x18 ;  /* 0x0000000625069291 */ /* 0x000fe2000f8ec0ff */
[----:B------:R-:W-:Y:S01]  /*0e50*/  VOTEU.ALL UP1, P0 ;  /* 0x0000000000ff7886 */ /* 0x000fe20000020000 */
[----:B------:R-:W-:Y:S01]  /*0e60*/  UISETP.NE.AND UP4, UPT, UR10, URZ, UPT ;  /* 0x000000ff0a00728c */ /* 0x000fe2000bf85270 */
[----:B------:R-:W3:Y:S09]  /*0e70*/  FENCE.VIEW.ASYNC.S ;  /* 0x00000000000073c6 */ /* 0x000ef20000000000 */
[----:B---3--:R3:W4:Y:S01]  /*0e80*/  @!UP1 SYNCS.EXCH.64 URZ, [UR6+0x160], UR12 ;  /* 0x0001600c06ff95b2 */ /* 0x0087220008000100 */
[----:B--2---:R-:W-:-:S09]  /*0e90*/  UISETP.EQ.U32.AND UP1, UPT, UR8, 0x1, UPT ;  /* 0x000000010800788c */ /* 0x004fd2000bf22070 */
[----:B------:R-:W-:Y:S05]  /*0ea0*/  BRA.U !UP1, `(.L_x_16) ;  /* 0x0000000109087547 */ /* 0x000fea000b800000 */
[----:B-1--4-:R-:W-:Y:S01]  /*0eb0*/  UCGABAR_ARV ;  /* 0x00000000000079c7 */ /* 0x012fe20008000000 */
[----:B------:R-:W-:Y:S05]  /*0ec0*/  BRA `(.L_x_17) ;  /* 0x0000000000047947 */ /* 0x000fea0003800000 */
.L_x_16:
[----:B-1--4-:R-:W-:Y:S01]  /*0ed0*/  NOP ;  /* 0x0000000000007918 */ /* 0x012fe20000000000 */
.L_x_17:
[----:B------:R-:W1:Y:S01]  /*0ee0*/  S2R R15, SR_CTAID.Y ;  /* 0x00000000000f7919 */ /* 0x000e620000002600 */
[----:B------:R-:W-:-:S05]  /*0ef0*/  CS2R.32 R169, SR_CgaSize ;  /* 0x0000000000a97805 */ /* 0x000fca0000008a00 */
[----:B------:R-:W-:-:S05]  /*0f00*/  IMAD R169, R169, -0xa0, RZ ;  /* 0xffffff60a9a97824 */ /* 0x000fca00078e02ff */
[----:B---3--:R-:W-:-:S14]  /*0f10*/  R2UR UR6, R169 ;  /* 0x00000000a90672ca */ /* 0x008fdc00000e0000 */
[----:B------:R-:W2:Y:S01]  /*0f20*/  LDCU UR6, c[0x0][UR6+0x2b4] ;  /* 0x00005680060677ac */ /* 0x000ea20008000800 */
[----:B------:R-:W-:-:S05]  /*0f30*/  CS2R.32 R0, SR_CgaSize ;  /* 0x0000000000007805 */ /* 0x000fca0000008a00 */
[----:B------:R-:W-:-:S06]  /*0f40*/  IMAD R0, R0, -0xa0, RZ ;  /* 0xffffff6000007824 */ /* 0x000fcc00078e02ff */
[----:B------:R-:W3:Y:S01]  /*0f50*/  LDC R0, c[0x0][R0+0x2a4] ;  /* 0x0000a90000007b82 */ /* 0x000ee20000000800 */
[----:B------:R-:W-:Y:S01]  /*0f60*/  PRMT R8, RZ, 0x7610, R8 ;  /* 0x00007610ff087816 */ /* 0x000fe20000000008 */
[----:B------:R-:W4:Y:S01]  /*0f70*/  S2R R10, SR_CTAID.X ;  /* 0x00000000000a7919 */ /* 0x000f220000002500 */
[----:B------:R-:W-:-:S05]  /*0f80*/  CS2R.32 R169, SR_CgaSize ;  /* 0x0000000000a97805 */ /* 0x000fca0000008a00 */
[----:B------:R-:W-:-:S05]  /*0f90*/  IMAD R169, R169, -0xa0, RZ ;  /* 0xffffff60a9a97824 */ /* 0x000fca00078e02ff */
[----:B------:R-:W-:-:S14]  /*0fa0*/  R2UR UR8, R169 ;  /* 0x00000000a90872ca */ /* 0x000fdc00000e0000 */
[----:B------:R-:W3:Y:S01]  /*0fb0*/  LDCU UR8, c[0x0][UR8+0x2b0] ;  /* 0x00005600080877ac */ /* 0x000ee20008000800 */
[----:B------:R-:W-:Y:S01]  /*0fc0*/  UISETP.NE.AND UP2, UPT, UR10, 0x2, UPT ;  /* 0x000000020a00788c */ /* 0x000fe2000bf45270 */
[----:B------:R-:W2:Y:S01]  /*0fd0*/  LDC R11, c[0x0][0xb24] ;  /* 0x0002c900ff0b7b82 */ /* 0x000ea20000000800 */
[----:B------:R-:W-:-:S05]  /*0fe0*/  CS2R.32 R2, SR_CgaSize ;  /* 0x0000000000027805 */ /* 0x000fca0000008a00 */
[----:B------:R-:W-:-:S06]  /*0ff0*/  IMAD R2, R2, -0xa0, RZ ;  /* 0xffffff6002027824 */ /* 0x000fcc00078e02ff */
[----:B------:R-:W3:Y:S08]  /*1000*/  LDC R2, c[0x0][R2+0x2a0] ;  /* 0x0000a80002027b82 */ /* 0x000ef00000000800 */
[----:B------:R-:W3:Y:S01]  /*1010*/  LDC R72, c[0x0][0xb24] ;  /* 0x0002c900ff487b82 */ /* 0x000ee20000000800 */
[----:B-1----:R-:W-:-:S07]  /*1020*/  I2FP.F32.U32 R168, R15 ;  /* 0x0000000f00a87245 */ /* 0x002fce0000201000 */
[----:B------:R-:W1:Y:S01]  /*1030*/  S2UR UR36, SR_CTAID.Z ;  /* 0x00000000002479c3 */ /* 0x000e620000002700 */
[----:B--2---:R-:W-:Y:S01]  /*1040*/  ISETP.GE.AND P0, PT, R11, 0x1, PT ;  /* 0x000000010b00780c */ /* 0x004fe20003f06270 */
[----:B----4-:R-:W-:Y:S01]  /*1050*/  IMAD.MOV.U32 R14, RZ, RZ, R10 ;  /* 0x000000ffff0e7224 */ /* 0x010fe200078e000a */
[----:B------:R-:W-:Y:S01]  /*1060*/  I2FP.F32.U32 R169, R10 ;  /* 0x0000000a00a97245 */ /* 0x000fe20000201000 */
[----:B------:R-:W-:Y:S01]  /*1070*/  FMUL R168, R168, UR6 ;  /* 0x00000006a8a87c20 */ /* 0x000fe20008400000 */
[----:B------:R-:W2:Y:S03]  /*1080*/  LDCU UR6, c[0x0][0xb30] ;  /* 0x00016600ff0677ac */ /* 0x000ea60008000800 */
[----:B---3--:R-:W-:Y:S02]  /*1090*/  FMUL R169, R169, UR8 ;  /* 0x00000008a9a97c20 */ /* 0x008fe40008400000 */
[----:B------:R-:W3:Y:S08]  /*10a0*/  F2I.U32.TRUNC.NTZ R168, R168 ;  /* 0x000000a800a87305 */ /* 0x000ef0000020f000 */
[----:B------:R-:W4:Y:S01]  /*10b0*/  F2I.U32.TRUNC.NTZ R169, R169 ;  /* 0x000000a900a97305 */ /* 0x000f22000020f000 */
[----:B--2---:R-:W-:Y:S01]  /*10c0*/  UISETP.NE.AND UP3, UPT, UR6, 0x1, UPT ;  /* 0x000000010600788c */ /* 0x004fe2000bf65270 */
[----:B---3--:R-:W-:-:S05]  /*10d0*/  IADD3 R168, PT, PT, -R168, RZ, RZ ;  /* 0x000000ffa8a87210 */ /* 0x008fca0007ffe1ff */
[----:B------:R-:W-:Y:S01]  /*10e0*/  IMAD R168, R0, R168, R15 ;  /* 0x000000a800a87224 */ /* 0x000fe200078e020f */
[----:B------:R-:W-:Y:S01]  /*10f0*/  PRMT R0, RZ, 0x7610, R0 ;  /* 0x00007610ff007816 */ /* 0x000fe20000000000 */
[----:B----4-:R-:W-:-:S04]  /*1100*/  IMAD.MOV R169, RZ, RZ, -R169 ;  /* 0x000000ffffa97224 */ /* 0x010fc800078e0aa9 */
[----:B------:R-:W-:Y:S01]  /*1110*/  IMAD R169, R2, R169, R10 ;  /* 0x000000a902a97224 */ /* 0x000fe200078e020a */
[----:B-1----:R-:W-:Y:S06]  /*1120*/  BRA.U UP4, `(.L_x_18) ;  /* 0x0000000104247547 */ /* 0x002fec000b800000 */
[----:B------:R-:W-:Y:S01]  /*1130*/  ISETP.NE.AND P1, PT, R168, RZ, PT ;  /* 0x000000ffa800720c */ /* 0x000fe20003f25270 */
[----:B------:R-:W-:Y:S01]  /*1140*/  IMAD.MOV.U32 R0, RZ, RZ, 0x3 ;  /* 0x00000003ff007424 */ /* 0x000fe200078e00ff */
[C---:B------:R-:W-:Y:S02]  /*1150*/  LOP3.LUT R2, R169.reuse, 0xfffffffe, RZ, 0xc0, !PT ;  /* 0xfffffffea9027812 */ /* 0x040fe400078ec0ff */
[----:B------:R-:W-:Y:S02]  /*1160*/  ISETP.LT.U32.OR P1, PT, R169, 0x2, !P1 ;  /* 0x00000002a900780c */ /* 0x000fe40004f21470 */
[----:B------:R-:W-:Y:S02]  /*1170*/  SHF.L.U32 R0, R0, R2, RZ ;  /* 0x0000000200007219 */ /* 0x000fe400000006ff */
[----:B------:R-:W-:Y:S02]  /*1180*/  SEL R4, RZ, 0x1, !P1 ;  /* 0x00000001ff047807 */ /* 0x000fe40004800000 */
[----:B------:R-:W-:-:S05]  /*1190*/  SEL R3, RZ, 0x2, !P1 ;  /* 0x00000002ff037807 */ /* 0x000fca0004800000 */
[----:B------:R-:W-:-:S05]  /*11a0*/  IMAD.IADD R3, R4, 0x1, R3 ;  /* 0x0000000104037824 */ /* 0x000fca00078e0203 */
[----:B------:R-:W-:Y:S02]  /*11b0*/  PRMT R8, R3, 0x7610, R8 ;  /* 0x0000761003087816 */ /* 0x000fe40000000008 */
.L_x_18:
[----:B------:R-:W-:Y:S05]  /*11c0*/  @!P0 BRA `(.L_x_19) ;  /* 0x0000000000b88947 */ /* 0x000fea0003800000 */
[----:B------:R-:W1:Y:S01]  /*11d0*/  LDC.64 R4, c[0x0][0xb18] ;  /* 0x0002c600ff047b82 */ /* 0x000e620000000a00 */
[----:B------:R-:W-:-:S07]  /*11e0*/  ISETP.NE.AND P0, PT, R11, 0x1, PT ;  /* 0x000000010b00780c */ /* 0x000fce0003f05270 */
[----:B------:R-:W2:Y:S08]  /*11f0*/  LDC R14, c[0x0][0xb0c] ;  /* 0x0002c300ff0e7b82 */ /* 0x000eb00000000800 */
[----:B------:R-:W3:Y:S08]  /*1200*/  LDC R16, c[0x0][0x370] ;  /* 0x0000dc00ff107b82 */ /* 0x000ef00000000800 */
[----:B------:R-:W4:Y:S01]  /*1210*/  LDC R13, c[0x0][0x374] ;  /* 0x0000dd00ff0d7b82 */ /* 0x000f220000000800 */
[----:B-1----:R-:W-:-:S07]  /*1220*/  ISETP.NE.AND P1, PT, R4, 0x1, PT ;  /* 0x000000010400780c */ /* 0x002fce0003f25270 */
[----:B------:R-:W3:Y:S01]  /*1230*/  LDC.64 R6, c[0x0][0xb10] ;  /* 0x0002c400ff067b82 */ /* 0x000ee20000000a00 */
[----:B--2---:R-:W-:-:S07]  /*1240*/  ISETP.NE.AND P2, PT, R14, 0x1, PT ;  /* 0x000000010e00780c */ /* 0x004fce0003f45270 */
[----:B------:R-:W1:Y:S08]  /*1250*/  LDC R12, c[0x0][0xb20] ;  /* 0x0002c800ff0c7b82 */ /* 0x000e700000000800 */
[----:B------:R-:W2:Y:S01]  /*1260*/  LDC.64 R2, c[0x0][0xb28] ;  /* 0x0002ca00ff027b82 */ /* 0x000ea20000000a00 */
[----:B----4-:R-:W-:-:S04]  /*1270*/  IMAD.HI.U32 R17, R13, R5, RZ ;  /* 0x000000050d117227 */ /* 0x010fc800078e00ff */
[----:B------:R-:W-:-:S04]  /*1280*/  IMAD.HI.U32 R5, R15, R5, RZ ;  /* 0x000000050f057227 */ /* 0x000fc800078e00ff */
[----:B---3--:R-:W-:-:S05]  /*1290*/  IMAD.HI.U32 R18, R16, R6, RZ ;  /* 0x0000000610127227 */ /* 0x008fca00078e00ff */
[-C--:B------:R-:W-:Y:S01]  /*12a0*/  @P2 SHF.R.U32.HI R16, RZ, R7.reuse, R18 ;  /* 0x00000007ff102219 */ /* 0x080fe20000011612 */
[C---:B------:R-:W-:Y:S01]  /*12b0*/  IMAD.HI.U32 R18, R10.reuse, R6, RZ ;  /* 0x000000060a127227 */ /* 0x040fe200078e00ff */
[-C--:B-1----:R-:W-:Y:S02]  /*12c0*/  @P1 SHF.R.U32.HI R13, RZ, R12.reuse, R17 ;  /* 0x0000000cff0d1219 */ /* 0x082fe40000011611 */
[----:B------:R-:W-:Y:S02]  /*12d0*/  SHF.R.U32.HI R5, RZ, R12, R5 ;  /* 0x0000000cff057219 */ /* 0x000fe40000011605 */
[----:B------:R-:W-:Y:S02]  /*12e0*/  SHF.R.U32.HI R18, RZ, R7, R18 ;  /* 0x00000007ff127219 */ /* 0x000fe40000011612 */
[----:B------:R-:W-:Y:S01]  /*12f0*/  SEL R5, R15, R5, !P1 ;  /* 0x000000050f057207 */ /* 0x000fe20004800000 */
[----:B--2---:R-:W-:Y:S01]  /*1300*/  IMAD.HI.U32 R17, R13, R2, RZ ;  /* 0x000000020d117227 */ /* 0x004fe200078e00ff */
[----:B------:R-:W-:-:S03]  /*1310*/  SEL R18, R10, R18, !P2 ;  /* 0x000000120a127207 */ /* 0x000fc60005000000 */
[----:B------:R-:W-:Y:S01]  /*1320*/  IMAD.HI.U32 R6, R16, R2, RZ ;  /* 0x0000000210067227 */ /* 0x000fe200078e00ff */
[----:B------:R-:W-:-:S04]  /*1330*/  @P0 SHF.R.U32.HI R13, RZ, R3, R17 ;  /* 0x00000003ff0d0219 */ /* 0x000fc80000011611 */
[----:B------:R-:W-:Y:S01]  /*1340*/  @P0 SHF.R.U32.HI R16, RZ, R3, R6 ;  /* 0x00000003ff100219 */ /* 0x000fe20000011606 */
[----:B------:R-:W-:-:S04]  /*1350*/  IMAD R13, R13, R11, RZ ;  /* 0x0000000b0d0d7224 */ /* 0x000fc800078e02ff */
[----:B------:R-:W-:Y:S01]  /*1360*/  IMAD R6, R16, R11, RZ ;  /* 0x0000000b10067224 */ /* 0x000fe200078e02ff */
[----:B------:R-:W-:-:S04]  /*1370*/  ISETP.GE.AND P1, PT, R5, R13, PT ;  /* 0x0000000d0500720c */ /* 0x000fc80003f26270 */
[----:B------:R-:W-:Y:S01]  /*1380*/  ISETP.GE.OR P1, PT, R18, R6, P1 ;  /* 0x000000061200720c */ /* 0x000fe20000f26670 */
[----:B------:R-:W-:-:S05]  /*1390*/  IMAD.HI.U32 R6, R5, R2, RZ ;  /* 0x0000000205067227 */ /* 0x000fca00078e00ff */
[----:B------:R-:W-:-:S04]  /*13a0*/  SHF.R.U32.HI R6, RZ, R3, R6 ;  /* 0x00000003ff067219 */ /* 0x000fc80000011606 */
[----:B------:R-:W-:-:S03]  /*13b0*/  SEL R6, R5, R6, !P0 ;  /* 0x0000000605067207 */ /* 0x000fc60004000000 */
[----:B------:R-:W-:Y:S01]  /*13c0*/  @!P1 IMAD.HI.U32 R7, R18, R2, RZ ;  /* 0x0000000212079227 */ /* 0x000fe200078e00ff */
[----:B------:R-:W-:-:S04]  /*13d0*/  IADD3 R2, PT, PT, -R6, RZ, RZ ;  /* 0x000000ff06027210 */ /* 0x000fc80007ffe1ff */
[----:B------:R-:W-:Y:S01]  /*13e0*/  @!P1 SHF.R.U32.HI R3, RZ, R3, R7 ;  /* 0x00000003ff039219 */ /* 0x000fe20000011607 */
[----:B------:R-:W-:Y:S01]  /*13f0*/  IMAD R2, R11, R2, R5 ;  /* 0x000000020b027224 */ /* 0x000fe200078e0205 */
[----:B------:R-:W-:Y:S02]  /*1400*/  IADD3 R7, PT, PT, -R5, RZ, RZ ;  /* 0x000000ff05077210 */ /* 0x000fe40007ffe1ff */
[----:B------:R-:W-:-:S03]  /*1410*/  @!P1 SEL R3, R18, R3, !P0 ;  /* 0x0000000312039207 */ /* 0x000fc60004000000 */
[----:B------:R-:W-:Y:S02]  /*1420*/  IMAD R7, R4, R7, R15 ;  /* 0x0000000704077224 */ /* 0x000fe400078e020f */
[--C-:B------:R-:W-:Y:S02]  /*1430*/  @!P1 IMAD.IADD R6, R6, 0x1, -R3.reuse ;  /* 0x0000000106069824 */ /* 0x100fe400078e0a03 */
[----:B------:R-:W-:Y:S01]  /*1440*/  @!P1 IMAD R3, R2, R16, R3 ;  /* 0x0000001002039224 */ /* 0x000fe200078e0203 */
[----:B------:R-:W-:Y:S01]  /*1450*/  IADD3 R2, PT, PT, -R18, RZ, RZ ;  /* 0x000000ff12027210 */ /* 0x000fe20007ffe1ff */
[----:B------:R-:W-:Y:S02]  /*1460*/  @!P1 IMAD R5, R6, R11, R18 ;  /* 0x0000000b06059224 */ /* 0x000fe400078e0212 */
[----:B------:R-:W-:Y:S02]  /*1470*/  @!P1 IMAD.MOV.U32 R18, RZ, RZ, R3 ;  /* 0x000000ffff129224 */ /* 0x000fe400078e0003 */
[----:B------:R-:W-:-:S02]  /*1480*/  IMAD R2, R14, R2, R10 ;  /* 0x000000020e027224 */ /* 0x000fc400078e020a */
[----:B------:R-:W-:Y:S02]  /*1490*/  IMAD R15, R5, R4, R7 ;  /* 0x00000004050f7224 */ /* 0x000fe400078e0207 */
[----:B------:R-:W-:Y:S02]  /*14a0*/  IMAD R14, R18, R14, R2 ;  /* 0x0000000e120e7224 */ /* 0x000fe400078e0202 */
.L_x_19:
[----:B------:R-:W-:Y:S05]  /*14b0*/  BRA.U UP3, `(.L_x_20) ;  /* 0x0000000103407547 */ /* 0x000fea000b800000 */
[----:B------:R-:W1:Y:S08]  /*14c0*/  LDC.64 R4, c[0x0][0xb10] ;  /* 0x0002c400ff047b82 */ /* 0x000e700000000a00 */
[----:B------:R-:W2:Y:S08]  /*14d0*/  LDC.64 R2, c[0x0][0xb18] ;  /* 0x0002c600ff027b82 */ /* 0x000eb00000000a00 */
[----:B------:R-:W3:Y:S08]  /*14e0*/  LDC R6, c[0x0][0xb20] ;  /* 0x0002c800ff067b82 */ /* 0x000ef00000000800 */
[----:B------:R-:W4:Y:S01]  /*14f0*/  LDC R7, c[0x0][0xb0c] ;  /* 0x0002c300ff077b82 */ /* 0x000f220000000800 */
[----:B-1----:R-:W-:-:S05]  /*1500*/  IMAD.HI.U32 R4, R14, R4, RZ ;  /* 0x000000040e047227 */ /* 0x002fca00078e00ff */
[----:B------:R-:W-:Y:S01]  /*1510*/  SHF.R.U32.HI R4, RZ, R5, R4 ;  /* 0x00000005ff047219 */ /* 0x000fe20000011604 */
[----:B--2---:R-:W-:Y:S01]  /*1520*/  IMAD.HI.U32 R3, R15, R3, RZ ;  /* 0x000000030f037227 */ /* 0x004fe200078e00ff */
[----:B------:R-:W-:-:S04]  /*1530*/  ISETP.NE.AND P0, PT, R2, 0x1, PT ;  /* 0x000000010200780c */ /* 0x000fc80003f05270 */
[----:B---3--:R-:W-:-:S04]  /*1540*/  SHF.R.U32.HI R3, RZ, R6, R3 ;  /* 0x00000006ff037219 */ /* 0x008fc80000011603 */
[----:B------:R-:W-:Y:S02]  /*1550*/  SEL R3, R15, R3, !P0 ;  /* 0x000000030f037207 */ /* 0x000fe40004000000 */
[----:B----4-:R-:W-:-:S04]  /*1560*/  ISETP.NE.AND P1, PT, R7, 0x1, PT ;  /* 0x000000010700780c */ /* 0x010fc80003f25270 */
[----:B------:R-:W-:-:S05]  /*1570*/  SEL R5, R14, R4, !P1 ;  /* 0x000000040e057207 */ /* 0x000fca0004800000 */
[----:B------:R-:W-:Y:S02]  /*1580*/  IMAD.IADD R4, R3, 0x1, -R5 ;  /* 0x0000000103047824 */ /* 0x000fe400078e0a05 */
[----:B------:R-:W-:Y:S02]  /*1590*/  IMAD.IADD R3, R5, 0x1, -R3 ;  /* 0x0000000105037824 */ /* 0x000fe400078e0a03 */
[----:B------:R-:W-:Y:S02]  /*15a0*/  IMAD R14, R4, R7, R14 ;  /* 0x00000007040e7224 */ /* 0x000fe400078e020e */
[----:B------:R-:W-:Y:S02]  /*15b0*/  IMAD R15, R3, R2, R15 ;  /* 0x00000002030f7224 */ /* 0x000fe400078e020f */
.L_x_20:
[----:B------:R-:W-:Y:S05]  /*15c0*/  BRA.U !UP1, `(.L_x_21) ;  /* 0x00000001090c7547 */ /* 0x000fea000b800000 */
[----:B------:R-:W-:Y:S01]  /*15d0*/  UCGABAR_WAIT ;  /* 0x0000000000007dc7 */ /* 0x000fe20008000000 */
[----:B------:R-:W-:Y:S01]  /*15e0*/  CCTL.IVALL ;  /* 0x00000000ff00798f */ /* 0x000fe20002000000 */
[----:B------:R-:W-:Y:S05]  /*15f0*/  BRA `(.L_x_22) ;  /* 0x0000000000047947 */ /* 0x000fea0003800000 */
.L_x_21:
[----:B------:R-:W-:Y:S06]  /*1600*/  BAR.SYNC.DEFER_BLOCKING 0x0 ;  /* 0x0000000000007b1d */ /* 0x000fec0000010000 */
.L_x_22:
[----:B------:R-:W-:Y:S05]  /*1610*/  BRA.U UP2, `(.L_x_23) ;  /* 0x00000015029c7547 */ /* 0x000fea000b800000 */
[----:B------:R-:W1:Y:S01]  /*1620*/  LDCU UR15, c[0x0][0x38c] ;  /* 0x00007180ff0f77ac */ /* 0x000e620008000800 */
[----:B------:R-:W2:Y:S01]  /*1630*/  LDC R8, c[0x0][0x370] ;  /* 0x0000dc00ff087b82 */ /* 0x000ea20000000800 */
[----:B------:R-:W-:Y:S02]  /*1640*/  IMAD.SHL.U32 R18, R10, 0x80, RZ ;  /* 0x000000800a127824 */ /* 0x000fe400078e00ff */
[----:B------:R-:W-:Y:S01]  /*1650*/  HFMA2 R16, -RZ, RZ, 0, 0 ;  /* 0x00000000ff107431 */ /* 0x000fe200000001ff */
[----:B------:R-:W-:Y:S01]  /*1660*/  UISETP.NE.AND UP1, UPT, UR10, URZ, UPT ;  /* 0x000000ff0a00728c */ /* 0x000fe2000bf25270 */
[----:B------:R-:W-:Y:S01]  /*1670*/  ISETP.NE.AND P4, PT, R9, RZ, P5 ;  /* 0x000000ff0900720c */ /* 0x000fe20002f85270 */
[----:B------:R-:W-:Y:S01]  /*1680*/  IMAD.MOV.U32 R17, RZ, RZ, 0x1 ;  /* 0x00000001ff117424 */ /* 0x000fe200078e00ff */
[----:B------:R-:W-:Y:S01]  /*1690*/  CS2R R12, SRZ ;  /* 0x00000000000c7805 */ /* 0x000fe2000001ff00 */
[----:B------:R-:W-:Y:S01]  /*16a0*/  IMAD.MOV.U32 R11, RZ, RZ, 0x1 ;  /* 0x00000001ff0b7424 */ /* 0x000fe200078e00ff */
[----:B------:R-:W3:Y:S01]  /*16b0*/  LDC R0, c[0x0][0x374] ;  /* 0x0000dd00ff007b82 */ /* 0x000ee20000000800 */
[----:B------:R-:W-:Y:S01]  /*16c0*/  LOP3.LUT R18, R18, 0x80, RZ, 0xc0, !PT ;  /* 0x0000008012127812 */ /* 0x000fe200078ec0ff */
[----:B------:R-:W4:Y:S01]  /*16d0*/  LDCU.64 UR24, c[0x0][0x348] ;  /* 0x00006900ff1877ac */ /* 0x000f220008000a00 */
[----:B------:R-:W-:Y:S01]  /*16e0*/  USEL UR7, UR7, 0x2, UP1 ;  /* 0x0000000207077887 */ /* 0x000fe20008800000 */
[----:B------:R-:W-:Y:S01]  /*16f0*/  UMOV UR13, URZ ;  /* 0x000000ff000d7c82 */ /* 0x000fe20008000000 */
[----:B-1----:R-:W-:-:S04]  /*1700*/  UIADD3 UR4, UPT, UPT, UR15, 0x3f, URZ ;  /* 0x0000003f0f047890 */ /* 0x002fc8000fffe0ff */
[----:B------:R-:W-:-:S04]  /*1710*/  USHF.R.S32.HI UR22, URZ, 0x1f, UR4 ;  /* 0x0000001fff167899 */ /* 0x000fc80008011404 */
[----:B------:R-:W-:Y:S02]  /*1720*/  ULEA.HI UR22, UR22, UR4, URZ, 0x6 ;  /* 0x0000000416167291 */ /* 0x000fe4000f8f30ff */
[----:B------:R-:W-:Y:S02]  /*1730*/  UIADD3 UR4, UPT, UPT, UR15, -0x1, URZ ;  /* 0xffffffff0f047890 */ /* 0x000fe4000fffe0ff */
[----:B------:R-:W-:Y:S02]  /*1740*/  USHF.R.S32.HI UR22, URZ, 0x6, UR22 ;  /* 0x00000006ff167899 */ /* 0x000fe40008011416 */
[----:B------:R-:W-:Y:S02]  /*1750*/  UISETP.GE.U32.AND UP2, UPT, UR4, -0x7f, UPT ;  /* 0xffffff810400788c */ /* 0x000fe4000bf46070 */
[----:B------:R-:W-:Y:S02]  /*1760*/  UISETP.LT.U32.AND UP0, UPT, UR22, 0xb, UPT ;  /* 0x0000000b1600788c */ /* 0x000fe4000bf01070 */
[----:B------:R-:W-:-:S02]  /*1770*/  UIADD3 UR15, UPT, UPT, UR15, 0x7e, URZ ;  /* 0x0000007e0f0f7890 */ /* 0x000fc4000fffe0ff */
[----:B------:R-:W-:-:S04]  /*1780*/  USEL UR21, UR22, 0xb, UP0 ;  /* 0x0000000b16157887 */ /* 0x000fc80008000000 */
[----:B------:R-:W-:Y:S02]  /*1790*/  UIADD3 UR6, UPT, UPT, UR21, -0x1, URZ ;  /* 0xffffffff15067890 */ /* 0x000fe4000fffe0ff */
[----:B------:R-:W-:Y:S02]  /*17a0*/  @UP2 UIADD3 UR6, UPT, UPT, UR21, URZ, URZ ;  /* 0x000000ff15062290 */ /* 0x000fe4000fffe0ff */
[----:B------:R-:W-:Y:S02]  /*17b0*/  UIADD3 UR14, UPT, UPT, UR22, -UR21, URZ ;  /* 0x80000015160e7290 */ /* 0x000fe4000fffe0ff */
[----:B------:R-:W-:Y:S02]  /*17c0*/  UIADD3 UR5, UPT, UPT, UR6, 0x1, URZ ;  /* 0x0000000106057890 */ /* 0x000fe4000fffe0ff */
[----:B--2-4-:R-:W-:-:S12]  /*17d0*/  UIADD3 UR6, UPT, UPT, -UR6, URZ, URZ ;  /* 0x000000ff06067290 */ /* 0x014fd8000fffe1ff */
.L_x_43:
[----:B------:R-:W-:Y:S01]  /*17e0*/  UISETP.NE.AND UP0, UPT, UR37, URZ, UPT ;  /* 0x000000ff2500728c */ /* 0x000fe2000bf05270 */
[----:B------:R-:W1:Y:S08]  /*17f0*/  S2UR UR37, SR_CgaCtaId ;  /* 0x00000000002579c3 */ /* 0x000e700000008800 */
[----:B------:R-:W-:Y:S05]  /*1800*/  BRA.U UP0, `(.L_x_24) ;  /* 0x0000000100347547 */ /* 0x000fea000b800000 */
[----:B------:R-:W2:Y:S01]  /*1810*/  S2R R2, SR_CgaCtaId ;  /* 0x0000000000027919 */ /* 0x000ea20000008800 */
[----:B------:R-:W-:-:S04]  /*1820*/  MOV R3, 0x400 ;  /* 0x0000040000037802 */ /* 0x000fc80000000f00 */
[----:B--2---:R-:W-:Y:S02]  /*1830*/  LEA R2, R2, R3, 0x18 ;  /* 0x0000000302027211 */ /* 0x004fe400078ec0ff */
[----:B------:R-:W-:-:S03]  /*1840*/  SHF.L.U32 R3, R11, 0x1f, RZ ;  /* 0x0000001f0b037819 */ /* 0x000fc600000006ff */
[----:B------:R-:W-:-:S04]  /*1850*/  IMAD R2, R12, 0x8, R2 ;  /* 0x000000080c027824 */ /* 0x000fc800078e0202 */
[----:B------:R-:W2:Y:S02]  /*1860*/  SYNCS.PHASECHK.TRANS64.TRYWAIT P0, [R2+URZ+0x150], R3 ;  /* 0x00015003020075a7 */ /* 0x000ea400080011ff */
[----:B--2---:R-:W-:Y:S05]  /*1870*/  @!P0 BRA `(.L_x_25) ;  /* 0x000000a400388947 */ /* 0x004fea0003800000 */
.L_x_154:
[----:B------:R-:W-:Y:S01]  /*1880*/  VIADD R12, R12, 0x1 ;  /* 0x000000010c0c7836 */ /* 0x000fe20000000000 */
[----:B------:R2:W-:Y:S04]  /*1890*/  SYNCS.ARRIVE.TRANS64.A1T0 RZ, [R2+URZ+0x140], RZ ;  /* 0x000140ff02ff79a7 */ /* 0x0005e800081000ff */
[----:B------:R-:W-:-:S04]  /*18a0*/  ISETP.NE.AND P0, PT, R12, 0x2, PT ;  /* 0x000000020c00780c */ /* 0x000fc80003f05270 */
[----:B------:R-:W-:Y:S02]  /*18b0*/  SEL R12, R12, RZ, P0 ;  /* 0x000000ff0c0c7207 */ /* 0x000fe40000000000 */
[----:B--2---:R-:W-:-:S04]  /*18c0*/  SEL R2, RZ, 0x1, P0 ;  /* 0x00000001ff027807 */ /* 0x004fc80000000000 */
[----:B------:R-:W-:-:S07]  /*18d0*/  LOP3.LUT R11, R11, R2, RZ, 0x3c, !PT ;  /* 0x000000020b0b7212 */ /* 0x000fce00078e3cff */
.L_x_24:
[----:B------:R-:W-:Y:S01]  /*18e0*/  UMOV UR4, 0x400 ;  /* 0x0000040000047882 */ /* 0x000fe20000000000 */
[----:B------:R-:W-:Y:S01]  /*18f0*/  SHF.L.U32 R2, R17, 0x1f, RZ ;  /* 0x0000001f11027819 */ /* 0x000fe200000006ff */
[----:B-1----:R-:W-:Y:S01]  /*1900*/  ULEA UR4, UR37, UR4, 0x18 ;  /* 0x0000000425047291 */ /* 0x002fe2000f8ec0ff */
[C---:B------:R-:W-:Y:S01]  /*1910*/  R2UR UR9, R18.reuse ;  /* 0x00000000120972ca */ /* 0x040fe200000e0000 */
[----:B------:R-:W-:Y:S01]  /*1920*/  UISETP.GE.U32.AND UP0, UPT, UR15, 0x7f, UPT ;  /* 0x0000007f0f00788c */ /* 0x000fe2000bf06070 */
[----:B------:R-:W-:Y:S01]  /*1930*/  R2UR UR11, R18 ;  /* 0x00000000120b72ca */ /* 0x000fe200000e0000 */
[----:B------:R-:W-:Y:S01]  /*1940*/  ULEA UR8, UR13, UR4, 0x3 ;  /* 0x000000040d087291 */ /* 0x000fe2000f8e18ff */
[----:B------:R-:W-:-:S08]  /*1950*/  UMOV UR23, URZ ;  /* 0x000000ff00177c82 */ /* 0x000fd00008000000 */
[----:B------:R1:W2:Y:S01]  /*1960*/  SYNCS.PHASECHK.TRANS64.TRYWAIT P0, [UR8+0x58], R2 ;  /* 0x00005802ff0075a7 */ /* 0x0002a20008001108 */
[----:B------:R-:W-:-:S13]  /*1970*/  R2UR UR8, R15 ;  /* 0x000000000f0872ca */ /* 0x000fda00000e0000 */
[----:B------:R-:W-:Y:S01]  /*1980*/  ULEA UR11, UR8, UR11, 0x8 ;  /* 0x0000000b080b7291 */ /* 0x000fe2000f8e40ff */
[----:B-1----:R-:W-:-:S05]  /*1990*/  LEA.HI R2, R14, R14, RZ, 0x1 ;  /* 0x0000000e0e027211 */ /* 0x002fca00078f08ff */
[----:B------:R-:W-:-:S05]  /*19a0*/  IMAD.SHL.U32 R2, R2, 0x80, RZ ;  /* 0x0000008002027824 */ /* 0x000fca00078e00ff */
[----:B------:R-:W-:-:S13]  /*19b0*/  R2UR UR35, R2 ;  /* 0x00000000022372ca */ /* 0x000fda00000e0000 */
[----:B------:R-:W-:Y:S01]  /*19c0*/  ULOP3.LUT UR35, UR9, 0xffffff00, UR35, 0xf8, !UPT ;  /* 0xffffff0009237892 */ /* 0x000fe2000f8ef823 */
[----:B------:R-:W-:Y:S11]  /*19d0*/  BRA.U !UP0, `(.L_x_26) ;  /* 0x0000000108bc7547 */ /* 0x000ff6000b800000 */
[----:B------:R-:W-:Y:S01]  /*19e0*/  UMOV UR16, UR6 ;  /* 0x0000000600107c82 */ /* 0x000fe20008000000 */
[----:B------:R-:W-:Y:S01]  /*19f0*/  UMOV UR17, UR13 ;  /* 0x0000000d00117c82 */ /* 0x000fe20008000000 */
[----:B------:R-:W-:-:S05]  /*1a00*/  UMOV UR34, URZ ;  /* 0x000000ff00227c82 */ /* 0x000fca0008000000 */
.L_x_32:
[----:B------:R-:W-:Y:S01]  /*1a10*/  ULEA UR33, UR17, UR4, 0x3 ;  /* 0x0000000411217291 */ /* 0x000fe2000f8e18ff */
[----:B------:R-:W-:Y:S01]  /*1a20*/  @P5 MOV R3, 0x8000 ;  /* 0x0000800000035802 */ /* 0x000fe20000000f00 */
[----:B-12-4-:R-:W-:Y:S10]  /*1a30*/  @P0 BRA `(.L_x_27) ;  /* 0x00000000000c0947 */ /* 0x016ff40003800000 */
[----:B------:R-:W-:-:S04]  /*1a40*/  SHF.L.U32 R4, R17, 0x1f, RZ ;  /* 0x0000001f11047819 */ /* 0x000fc800000006ff */
[----:B------:R-:W1:Y:S02]  /*1a50*/  SYNCS.PHASECHK.TRANS64.TRYWAIT P0, [UR33+0x58], R4 ;  /* 0x00005804ff0075a7 */ /* 0x000e640008001121 */
[----:B-1----:R-:W-:Y:S05]  /*1a60*/  @!P0 BRA `(.L_x_28) ;  /* 0x000000a000d08947 */ /* 0x002fea0003800000 */
.L_x_27:
[----:B------:R2:W-:Y:S01]  /*1a70*/  @P5 SYNCS.ARRIVE.TRANS64 RZ, [UR33], R3 ;  /* 0x00000003ffff59a7 */ /* 0x0005e20008000021 */
[----:B------:R-:W-:Y:S02]  /*1a80*/  ULOP3.LUT UR8, UR7, 0x2, URZ, 0xfc, !UPT ;  /* 0x0000000207087892 */ /* 0x000fe4000f8efcff */
[----:B------:R-:W-:Y:S02]  /*1a90*/  UIADD3 UR16, UPT, UPT, UR16, 0x1, URZ ;  /* 0x0000000110107890 */ /* 0x000fe4000fffe0ff */
[----:B------:R-:W-:Y:S02]  /*1aa0*/  UISETP.NE.AND UP0, UPT, UR8, 0x2, UPT ;  /* 0x000000020800788c */ /* 0x000fe4000bf05270 */
[----:B------:R-:W-:-:S07]  /*1ab0*/  UISETP.NE.AND UP2, UPT, UR16, 0x1, UPT ;  /* 0x000000011000788c */ /* 0x000fce000bf45270 */
[----:B------:R-:W-:Y:S05]  /*1ac0*/  BRA.U UP0, `(.L_x_29) ;  /* 0x0000000100047547 */ /* 0x000fea000b800000 */
[----:B------:R-:W-:Y:S05]  /*1ad0*/  BPT.TRAP 0x1 ;  /* 0x000000040000795c */ /* 0x000fea0000300000 */
.L_x_29:
[----:B------:R-:W-:Y:S04]  /*1ae0*/  BSSY.RECONVERGENT B0, `(.L_x_30) ;  /* 0x0000003000007945 */ /* 0x000fe80003800200 */
[----:B------:R-:W-:Y:S05]  /*1af0*/  @!P4 BRA `(.L_x_31) ;  /* 0x000000000004c947 */ /* 0x000fea0003800000 */
[----:B------:R-:W-:Y:S05]  /*1b00*/  BPT.TRAP 0x1 ;  /* 0x000000040000795c */ /* 0x000fea0000300000 */
.L_x_31:
[----:B------:R-:W-:Y:S05]  /*1b10*/  BSYNC.RECONVERGENT B0 ;  /* 0x0000000000007941 */ /* 0x000fea0003800200 */
.L_x_30:
[----:B------:R-:W-:Y:S02]  /*1b20*/  UIADD3 UR13, UPT, UPT, UR17, 0x1, URZ ;  /* 0x00000001110d7890 */ /* 0x000fe4000fffe0ff */
[----:B------:R-:W-:Y:S02]  /*1b30*/  UIADD3 UR28, UP1, UPT, UR24, 0x80, URZ ;  /* 0x00000080181c7890 */ /* 0x000fe4000ff3e0ff */
[----:B------:R-:W-:Y:S02]  /*1b40*/  UISETP.NE.AND UP0, UPT, UR13, 0xb, UPT ;  /* 0x0000000b0d00788c */ /* 0x000fe4000bf05270 */
[----:B------:R-:W-:Y:S02]  /*1b50*/  ULOP3.LUT UR33, UR33, 0xfefffff8, URZ, 0xc0, !UPT ;  /* 0xfefffff821217892 */ /* 0x000fe4000f8ec0ff */
[----:B------:R-:W-:Y:S02]  /*1b60*/  USEL UR9, URZ, 0x1, UP0 ;  /* 0x00000001ff097887 */ /* 0x000fe40008000000 */
[----:B------:R-:W-:-:S02]  /*1b70*/  USEL UR13, UR13, URZ, UP0 ;  /* 0x000000ff0d0d7287 */ /* 0x000fc40008000000 */
[----:B------:R-:W-:Y:S02]  /*1b80*/  UIADD3 UR26, UP0, UPT, UR24, 0x180, URZ ;  /* 0x00000180181a7890 */ /* 0x000fe4000ff1e0ff */
[----:B------:R-:W-:Y:S01]  /*1b90*/  ULEA UR8, UR13, UR4, 0x3 ;  /* 0x000000040d087291 */ /* 0x000fe2000f8e18ff */
[----:B------:R-:W-:Y:S01]  /*1ba0*/  LOP3.LUT R17, R17, UR9, RZ, 0x3c, !PT ;  /* 0x0000000911117c12 */ /* 0x000fe2000f8e3cff */
[----:B------:R-:W-:Y:S02]  /*1bb0*/  UIADD3.X UR29, UPT, UPT, URZ, UR25, URZ, UP1, !UPT ;  /* 0x00000019ff1d7290 */ /* 0x000fe40008ffe4ff */
[----:B------:R-:W-:Y:S01]  /*1bc0*/  UIADD3.X UR27, UPT, UPT, URZ, UR25, URZ, UP0, !UPT ;  /* 0x00000019ff1b7290 */ /* 0x000fe200087fe4ff */
[----:B-1----:R-:W-:Y:S01]  /*1bd0*/  SHF.L.U32 R2, R17, 0x1f, RZ ;  /* 0x0000001f11027819 */ /* 0x002fe200000006ff */
[----:B------:R-:W-:Y:S01]  /*1be0*/  UMOV UR18, 0x0 ;  /* 0x0000000000127882 */ /* 0x000fe20000000000 */
[----:B------:R-:W-:Y:S01]  /*1bf0*/  UMOV UR19, 0x10000000 ;  /* 0x1000000000137882 */ /* 0x000fe20000000000 */
[----:B------:R-:W-:Y:S01]  /*1c00*/  UMOV UR10, UR34 ;  /* 0x00000022000a7c82 */ /* 0x000fe20008000000 */
[----:B------:R1:W4:Y:S01]  /*1c10*/  SYNCS.PHASECHK.TRANS64.TRYWAIT P0, [UR8+0x58], R2 ;  /* 0x00005802ff0075a7 */ /* 0x0003220008001108 */
[----:B------:R-:W-:Y:S01]  /*1c20*/  ULEA UR8, UR17, UR4, 0xd ;  /* 0x0000000411087291 */ /* 0x000fe2000f8e68ff */
[----:B------:R-:W-:Y:S01]  /*1c30*/  UMOV UR12, UR36 ;  /* 0x00000024000c7c82 */ /* 0x000fe20008000000 */
[----:B------:R-:W-:-:S02]  /*1c40*/  UMOV UR9, UR33 ;  /* 0x0000002100097c82 */ /* 0x000fc40008000000 */
[----:B------:R-:W-:Y:S02]  /*1c50*/  UIADD3 UR32, UPT, UPT, UR8, 0xc400, URZ ;  /* 0x0000c40008207890 */ /* 0x000fe4000fffe0ff */
[----:B------:R-:W-:Y:S01]  /*1c60*/  UIADD3 UR8, UPT, UPT, UR8, 0x22400, URZ ;  /* 0x0002240008087890 */ /* 0x000fe2000fffe0ff */
[----:B------:R-:W-:Y:S01]  /*1c70*/  UMOV UR23, UR5 ;  /* 0x0000000500177c82 */ /* 0x000fe20008000000 */
[----:B------:R-:W-:-:S05]  /*1c80*/  UMOV UR17, UR13 ;  /* 0x0000000d00117c82 */ /* 0x000fca0008000000 */
[----:B------:R2:W-:Y:S02]  /*1c90*/  UTMALDG.3D.2CTA [UR32], [UR28], desc[UR18] ;  /* 0x000012201c0075b4 */ /* 0x0005e40008211000 */
[----:B------:R1:W-:Y:S01]  /*1ca0*/  UTMALDG.3D.2CTA [UR8], [UR26], desc[UR18] ;  /* 0x000012081a0075b4 */ /* 0x0003e20008211000 */
[----:B--2---:R-:W-:Y:S01]  /*1cb0*/  UIADD3 UR34, UPT, UPT, UR34, 0x40, URZ ;  /* 0x0000004022227890 */ /* 0x004fe2000fffe0ff */
[----:B------:R-:W-:Y:S11]  /*1cc0*/  BRA.U UP2, `(.L_x_32) ;  /* 0xfffffffd02507547 */ /* 0x000ff6000b83ffff */
.L_x_26:
[----:B--2-4-:R-:W-:Y:S01]  /*1cd0*/  PLOP3.LUT P0, PT, PT, PT, UP5, 0x80, 0x8 ;  /* 0x000000000008781c */ /* 0x014fe20003f0f058 */
[----:B-1----:R-:W-:Y:S01]  /*1ce0*/  ULEA UR8, UR13, UR4, 0x3 ;  /* 0x000000040d087291 */ /* 0x002fe2000f8e18ff */
[----:B------:R-:W-:Y:S01]  /*1cf0*/  SHF.L.U32 R2, R17, 0x1f, RZ ;  /* 0x0000001f11027819 */ /* 0x000fe200000006ff */
[----:B------:R-:W-:-:S10]  /*1d00*/  UISETP.GT.AND UP0, UPT, UR22, UR21, UPT ;  /* 0x000000151600728c */ /* 0x000fd4000bf04270 */
[----:B------:R-:W-:Y:S01]  /*1d10*/  @!P0 SYNCS.ARRIVE.TRANS64.A1T0 RZ, [UR4+0xf8], RZ ;  /* 0x0000f8ffffff89a7 */ /* 0x000fe20008100004 */
[----:B------:R1:W2:Y:S01]  /*1d20*/  SYNCS.PHASECHK.TRANS64.TRYWAIT P0, [UR8+0x58], R2 ;  /* 0x00005802ff0075a7 */ /* 0x0002a20008001108 */
[----:B------:R-:W-:Y:S05]  /*1d30*/  BRA.U !UP0, `(.L_x_33) ;  /* 0x0000000108bc7547 */ /* 0x000fea000b800000 */
[----:B------:R-:W-:Y:S01]  /*1d40*/  UIADD3 UR26, UPT, UPT, UR14, UR23, URZ ;  /* 0x000000170e1a7290 */ /* 0x000fe2000fffe0ff */
[----:B------:R-:W-:-:S11]  /*1d50*/  UMOV UR27, UR13 ;  /* 0x0000000d001b7c82 */ /* 0x000fd60008000000 */
.L_x_39:
[----:B------:R-:W-:Y:S01]  /*1d60*/  ULEA UR17, UR27, UR4, 0x3 ;  /* 0x000000041b117291 */ /* 0x000fe2000f8e18ff */
[----:B--2---:R-:W-:Y:S01]  /*1d70*/  @P5 MOV R3, 0x8000 ;  /* 0x0000800000035802 */ /* 0x004fe20000000f00 */
[----:B-12---:R-:W-:Y:S10]  /*1d80*/  @P0 BRA `(.L_x_34) ;  /* 0x00000000000c0947 */ /* 0x006ff40003800000 */
[----:B------:R-:W-:-:S04]  /*1d90*/  SHF.L.U32 R4, R17, 0x1f, RZ ;  /* 0x0000001f11047819 */ /* 0x000fc800000006ff */
[----:B------:R-:W2:Y:S02]  /*1da0*/  SYNCS.PHASECHK.TRANS64.TRYWAIT P0, [UR17+0x58], R4 ;  /* 0x00005804ff0075a7 */ /* 0x000ea40008001111 */
[----:B--2---:R-:W-:Y:S05]  /*1db0*/  @!P0 BRA `(.L_x_35) ;  /* 0x000000a000148947 */ /* 0x004fea0003800000 */
.L_x_34:
[----:B------:R2:W-:Y:S01]  /*1dc0*/  @P5 SYNCS.ARRIVE.TRANS64 RZ, [UR17], R3 ;  /* 0x00000003ffff59a7 */ /* 0x0005e20008000011 */
[----:B------:R-:W-:-:S04]  /*1dd0*/  ULOP3.LUT UR8, UR7, 0x2, URZ, 0xfc, !UPT ;  /* 0x0000000207087892 */ /* 0x000fc8000f8efcff */
[----:B------:R-:W-:-:S09]  /*1de0*/  UISETP.NE.AND UP0, UPT, UR8, 0x2, UPT ;  /* 0x000000020800788c */ /* 0x000fd2000bf05270 */
[----:B------:R-:W-:Y:S05]  /*1df0*/  BRA.U UP0, `(.L_x_36) ;  /* 0x0000000100047547 */ /* 0x000fea000b800000 */
[----:B------:R-:W-:Y:S05]  /*1e00*/  BPT.TRAP 0x1 ;  /* 0x000000040000795c */ /* 0x000fea0000300000 */
.L_x_36:
[----:B------:R-:W-:Y:S04]  /*1e10*/  BSSY.RECONVERGENT B0, `(.L_x_37) ;  /* 0x0000003000007945 */ /* 0x000fe80003800200 */
[----:B------:R-:W-:Y:S05]  /*1e20*/  @!P4 BRA `(.L_x_38) ;  /* 0x000000000004c947 */ /* 0x000fea0003800000 */
[----:B------:R-:W-:Y:S05]  /*1e30*/  BPT.TRAP 0x1 ;  /* 0x000000040000795c */ /* 0x000fea0000300000 */
.L_x_38:
[----:B------:R-:W-:Y:S05]  /*1e40*/  BSYNC.RECONVERGENT B0 ;  /* 0x0000000000007941 */ /* 0x000fea0003800200 */
.L_x_37:
[----:B------:R-:W-:Y:S02]  /*1e50*/  UIADD3 UR13, UPT, UPT, UR27, 0x1, URZ ;  /* 0x000000011b0d7890 */ /* 0x000fe4000fffe0ff */
[----:B------:R-:W-:Y:S02]  /*1e60*/  UIADD3 UR32, UP1, UPT, UR24, 0x80, URZ ;  /* 0x0000008018207890 */ /* 0x000fe4000ff3e0ff */
[----:B------:R-:W-:Y:S02]  /*1e70*/  UISETP.NE.AND UP0, UPT, UR13, 0xb, UPT ;  /* 0x0000000b0d00788c */ /* 0x000fe4000bf05270 */
[----:B------:R-:W-:Y:S02]  /*1e80*/  USHF.L.U32 UR18, UR23, 0x6, URZ ;  /* 0x0000000617127899 */ /* 0x000fe400080006ff */
[----:B------:R-:W-:Y:S02]  /*1e90*/  USEL UR9, URZ, 0x1, UP0 ;  /* 0x00000001ff097887 */ /* 0x000fe40008000000 */
[----:B------:R-:W-:-:S02]  /*1ea0*/  USEL UR13, UR13, URZ, UP0 ;  /* 0x000000ff0d0d7287 */ /* 0x000fc40008000000 */
[----:B------:R-:W-:Y:S02]  /*1eb0*/  UIADD3 UR30, UP0, UPT, UR24, 0x180, URZ ;  /* 0x00000180181e7890 */ /* 0x000fe4000ff1e0ff */
[----:B------:R-:W-:Y:S01]  /*1ec0*/  ULEA UR8, UR13, UR4, 0x3 ;  /* 0x000000040d087291 */ /* 0x000fe2000f8e18ff */
[----:B------:R-:W-:Y:S01]  /*1ed0*/  LOP3.LUT R17, R17, UR9, RZ, 0x3c, !PT ;  /* 0x0000000911117c12 */ /* 0x000fe2000f8e3cff */
[----:B------:R-:W-:Y:S02]  /*1ee0*/  ULOP3.LUT UR17, UR17, 0xfefffff8, URZ, 0xc0, !UPT ;  /* 0xfefffff811117892 */ /* 0x000fe4000f8ec0ff */
[----:B------:R-:W-:Y:S01]  /*1ef0*/  UIADD3.X UR33, UPT, UPT, URZ, UR25, URZ, UP1, !UPT ;  /* 0x00000019ff217290 */ /* 0x000fe20008ffe4ff */
[----:B-1----:R-:W-:Y:S01]  /*1f00*/  SHF.L.U32 R2, R17, 0x1f, RZ ;  /* 0x0000001f11027819 */ /* 0x002fe200000006ff */
[----:B------:R-:W-:Y:S01]  /*1f10*/  UIADD3.X UR31, UPT, UPT, URZ, UR25, URZ, UP0, !UPT ;  /* 0x00000019ff1f7290 */ /* 0x000fe200087fe4ff */
[----:B------:R-:W-:Y:S02]  /*1f20*/  UMOV UR28, 0x0 ;  /* 0x00000000001c7882 */ /* 0x000fe40000000000 */
[----:B------:R4:W1:Y:S01]  /*1f30*/  SYNCS.PHASECHK.TRANS64.TRYWAIT P0, [UR8+0x58], R2 ;  /* 0x00005802ff0075a7 */ /* 0x0008620008001108 */
[----:B------:R-:W-:Y:S01]  /*1f40*/  ULEA UR8, UR27, UR4, 0xd ;  /* 0x000000041b087291 */ /* 0x000fe2000f8e68ff */
[----:B------:R-:W-:Y:S01]  /*1f50*/  UMOV UR29, 0x10000000 ;  /* 0x10000000001d7882 */ /* 0x000fe20000000000 */
[----:B------:R-:W-:-:S02]  /*1f60*/  UMOV UR19, UR35 ;  /* 0x0000002300137c82 */ /* 0x000fc40008000000 */
[----:B------:R-:W-:Y:S02]  /*1f70*/  UIADD3 UR16, UPT, UPT, UR8, 0xc400, URZ ;  /* 0x0000c40008107890 */ /* 0x000fe4000fffe0ff */
[----:B------:R-:W-:Y:S01]  /*1f80*/  UIADD3 UR8, UPT, UPT, UR8, 0x22400, URZ ;  /* 0x0002240008087890 */ /* 0x000fe2000fffe0ff */
[----:B------:R-:W-:Y:S01]  /*1f90*/  UMOV UR20, UR36 ;  /* 0x0000002400147c82 */ /* 0x000fe20008000000 */
[----:B------:R-:W-:Y:S01]  /*1fa0*/  UMOV UR12, UR36 ;  /* 0x00000024000c7c82 */ /* 0x000fe20008000000 */
[----:B------:R-:W-:Y:S01]  /*1fb0*/  UMOV UR9, UR17 ;  /* 0x0000001100097c82 */ /* 0x000fe20008000000 */
[----:B------:R-:W-:Y:S01]  /*1fc0*/  UMOV UR10, UR18 ;  /* 0x00000012000a7c82 */ /* 0x000fe20008000000 */
[----:B------:R-:W-:Y:S02]  /*1fd0*/  UIADD3 UR23, UPT, UPT, UR23, 0x1, URZ ;  /* 0x0000000117177890 */ /* 0x000fe4000fffe0ff */
[----:B------:R4:W-:Y:S01]  /*1fe0*/  UTMALDG.3D.2CTA [UR16], [UR32], desc[UR28] ;  /* 0x00001c10200075b4 */ /* 0x0009e20008211000 */
[----:B------:R-:W-:Y:S01]  /*1ff0*/  UMOV UR27, UR13 ;  /* 0x0000000d001b7c82 */ /* 0x000fe20008000000 */
[----:B------:R-:W-:Y:S01]  /*2000*/  UISETP.NE.AND UP0, UPT, UR23, UR26, UPT ;  /* 0x0000001a1700728c */ /* 0x000fe2000bf05270 */
[----:B------:R4:W-:Y:S08]  /*2010*/  UTMALDG.3D.2CTA [UR8], [UR30], desc[UR28] ;  /* 0x00001c081e0075b4 */ /* 0x0009f00008211000 */
[----:B----4-:R-:W-:Y:S05]  /*2020*/  BRA.U UP0, `(.L_x_39) ;  /* 0xfffffffd004c7547 */ /* 0x010fea000b83ffff */
.L_x_33:
[C---:B-1----:R-:W-:Y:S01]  /*2030*/  LEA R2, R16.reuse, UR4, 0x3 ;  /* 0x0000000410027c11 */ /* 0x042fe2000f8e18ff */
[----:B------:R-:W-:Y:S01]  /*2040*/  NOP ;  /* 0x0000000000007918 */ /* 0x000fe20000000000 */
[----:B--2---:R-:W-:Y:S02]  /*2050*/  SHF.L.U32 R3, R13, 0x1f, RZ ;  /* 0x0000001f0d037819 */ /* 0x004fe400000006ff */
[----:B------:R-:W-:Y:S02]  /*2060*/  LEA R4, R16, UR4, 0x4 ;  /* 0x0000000410047c11 */ /* 0x000fe4000f8e20ff */
[----:B------:R-:W1:Y:S02]  /*2070*/  SYNCS.PHASECHK.TRANS64.TRYWAIT P0, [R2+URZ+0x100], R3 ;  /* 0x00010003020075a7 */ /* 0x000e6400080011ff */
[----:B-1----:R-:W-:Y:S05]  /*2080*/  @!P0 BRA `(.L_x_40) ;  /* 0x0000009c00788947 */ /* 0x002fea0003800000 */
.L_x_157:
[----:B------:R-:W2:Y:S01]  /*2090*/  LDS.128 R4, [R4+0x170] ;  /* 0x0001700004047984 */ /* 0x000ea20000000c00 */
[----:B------:R-:W-:Y:S01]  /*20a0*/  ISETP.GE.AND P0, PT, R72, 0x1, PT ;  /* 0x000000014800780c */ /* 0x000fe20003f06270 */
[----:B-1----:R-:W-:Y:S01]  /*20b0*/  VIADD R2, R2, 0x110 ;  /* 0x0000011002027836 */ /* 0x002fe20000000000 */
[----:B------:R-:W-:Y:S01]  /*20c0*/  @!PT LDS RZ, [RZ] ;  /* 0x00000000fffff984 */ /* 0x000fe20000000800 */
[----:B------:R-:W-:Y:S01]  /*20d0*/  @!PT LDS RZ, [RZ] ;  /* 0x00000000fffff984 */ /* 0x000fe20000000800 */
[----:B------:R-:W-:Y:S01]  /*20e0*/  @!PT LDS RZ, [RZ] ;  /* 0x00000000fffff984 */ /* 0x000fe20000000800 */
[----:B------:R-:W-:Y:S01]  /*20f0*/  @!PT LDS RZ, [RZ] ;  /* 0x00000000fffff984 */ /* 0x000fe20000000800 */
[----:B------:R1:W-:Y:S06]  /*2100*/  MEMBAR.ALL.CTA ;  /* 0x0000000000007992 */ /* 0x0003ec0000008000 */
[----:B-1----:R-:W1:Y:S01]  /*2110*/  FENCE.VIEW.ASYNC.S ;  /* 0x00000000000073c6 */ /* 0x002e620000000000 */
[----:B------:R-:W-:-:S04]  /*2120*/  PRMT R2, RZ, 0x654, R2 ;  /* 0x00000654ff027816 */ /* 0x000fc80000000002 */
[----:B-1----:R1:W-:Y:S01]  /*2130*/  SYNCS.ARRIVE.TRANS64.RED.A1T0 RZ, [R2+URZ], RZ ;  /* 0x000000ff02ff79a7 */ /* 0x0023e200081004ff */
[----:B--2---:R-:W-:-:S13]  /*2140*/  LOP3.LUT P2, RZ, R6, 0x1, RZ, 0xc0, !PT ;  /* 0x0000000106ff7812 */ /* 0x004fda000784c0ff */
[----:B------:R-:W-:Y:S01]  /*2150*/  @P2 SHF.R.U32.HI R3, RZ, 0x10, R5 ;  /* 0x00000010ff032819 */ /* 0x000fe20000011605 */
[----:B------:R-:W-:Y:S01]  /*2160*/  VOTEU.ANY UP0, P2 ;  /* 0x0000000000ff7886 */ /* 0x000fe20001000100 */
[----:B------:R-:W-:Y:S02]  /*2170*/  @P2 MOV R10, R4 ;  /* 0x00000004000a2202 */ /* 0x000fe40000000f00 */
[----:B------:R-:W-:Y:S02]  /*2180*/  @P2 R2UR.BROADCAST UR8, R3 ;  /* 0x00000000030822ca */ /* 0x000fe400008e0000 */
[----:B------:R-:W-:-:S11]  /*2190*/  @P2 LOP3.LUT R9, R5, 0xffff, RZ, 0xc0, !PT ;  /* 0x0000ffff05092812 */ /* 0x000fd600078ec0ff */
[----:B------:R-:W-:Y:S01]  /*21a0*/  @UP0 UMOV UR36, UR8 ;  /* 0x0000000800240c82 */ /* 0x000fe20008000000 */
[----:B-1----:R-:W-:Y:S05]  /*21b0*/  @!P0 BRA `(.L_x_41) ;  /* 0x0000000000b88947 */ /* 0x002fea0003800000 */
[----:B------:R-:W3:Y:S01]  /*21c0*/  LDC.64 R4, c[0x0][0xb18] ;  /* 0x0002c600ff047b82 */ /* 0x000ee20000000a00 */
[----:B------:R-:W-:-:S07]  /*21d0*/  ISETP.NE.AND P3, PT, R72, 0x1, PT ;  /* 0x000000014800780c */ /* 0x000fce0003f65270 */
[----:B------:R-:W1:Y:S08]  /*21e0*/  LDC.64 R6, c[0x0][0xb10] ;  /* 0x0002c400ff067b82 */ /* 0x000e700000000a00 */
[----:B------:R-:W2:Y:S08]  /*21f0*/  LDC R14, c[0x0][0xb20] ;  /* 0x0002c800ff0e7b82 */ /* 0x000eb00000000800 */
[----:B------:R-:W4:Y:S01]  /*2200*/  LDC R15, c[0x0][0xb0c] ;  /* 0x0002c300ff0f7b82 */ /* 0x000f220000000800 */
[----:B---3--:R-:W-:Y:S01]  /*2210*/  IMAD.HI.U32 R20, R0, R5, RZ ;  /* 0x0000000500147227 */ /* 0x008fe200078e00ff */
[----:B------:R-:W-:-:S03]  /*2220*/  ISETP.NE.AND P0, PT, R4, 0x1, PT ;  /* 0x000000010400780c */ /* 0x000fc60003f05270 */
[----:B------:R-:W-:-:S03]  /*2230*/  IMAD.HI.U32 R5, R9, R5, RZ ;  /* 0x0000000509057227 */ /* 0x000fc600078e00ff */
[----:B------:R-:W3:Y:S01]  /*2240*/  LDC.64 R2, c[0x0][0xb28] ;  /* 0x0002ca00ff027b82 */ /* 0x000ee20000000a00 */
[----:B-1----:R-:W-:-:S04]  /*2250*/  IMAD.HI.U32 R21, R8, R6, RZ ;  /* 0x0000000608157227 */ /* 0x002fc800078e00ff */
[----:B------:R-:W-:Y:S01]  /*2260*/  IMAD.HI.U32 R22, R10, R6, RZ ;  /* 0x000000060a167227 */ /* 0x000fe200078e00ff */
[-C--:B------:R-:W-:Y:S02]  /*2270*/  SHF.R.U32.HI R21, RZ, R7.reuse, R21 ;  /* 0x00000007ff157219 */ /* 0x080fe40000011615 */
[-C--:B--2---:R-:W-:Y:S02]  /*2280*/  SHF.R.U32.HI R20, RZ, R14.reuse, R20 ;  /* 0x0000000eff147219 */ /* 0x084fe40000011614 */
[----:B------:R-:W-:Y:S02]  /*2290*/  SHF.R.U32.HI R5, RZ, R14, R5 ;  /* 0x0000000eff057219 */ /* 0x000fe40000011605 */
[----:B------:R-:W-:Y:S02]  /*22a0*/  SEL R20, R0, R20, !P0 ;  /* 0x0000001400147207 */ /* 0x000fe40004000000 */
[----:B------:R-:W-:Y:S02]  /*22b0*/  SHF.R.U32.HI R22, RZ, R7, R22 ;  /* 0x00000007ff167219 */ /* 0x000fe40000011616 */
[----:B----4-:R-:W-:-:S02]  /*22c0*/  ISETP.NE.AND P1, PT, R15, 0x1, PT ;  /* 0x000000010f00780c */ /* 0x010fc40003f25270 */
[----:B------:R-:W-:Y:S02]  /*22d0*/  SEL R5, R9, R5, !P0 ;  /* 0x0000000509057207 */ /* 0x000fe40004000000 */
[----:B------:R-:W-:Y:S02]  /*22e0*/  SEL R21, R8, R21, !P1 ;  /* 0x0000001508157207 */ /* 0x000fe40004800000 */
[----:B------:R-:W-:Y:S01]  /*22f0*/  SEL R22, R10, R22, !P1 ;  /* 0x000000160a167207 */ /* 0x000fe20004800000 */
[----:B---3--:R-:W-:-:S04]  /*2300*/  IMAD.HI.U32 R19, R20, R2, RZ ;  /* 0x0000000214137227 */ /* 0x008fc800078e00ff */
        /* <DEDUP_REMOVED lines=10> */
[----:B------:R-:W-:-:S04]  /*23b0*/  @!P0 IMAD.HI.U32 R7, R22, R2, RZ ;  /* 0x0000000216078227 */ /* 0x000fc800078e00ff */
[----:B------:R-:W-:Y:S01]  /*23c0*/  IMAD.MOV R2, RZ, RZ, -R6 ;  /* 0x000000ffff027224 */ /* 0x000fe200078e0a06 */
[----:B------:R-:W-:Y:S02]  /*23d0*/  @!P0 SHF.R.U32.HI R3, RZ, R3, R7 ;  /* 0x00000003ff038219 */ /* 0x000fe40000011607 */
[----:B------:R-:W-:Y:S01]  /*23e0*/  IADD3 R7, PT, PT, -R5, RZ, RZ ;  /* 0x000000ff05077210 */ /* 0x000fe20007ffe1ff */
[----:B------:R-:W-:Y:S01]  /*23f0*/  IMAD R2, R72, R2, R5 ;  /* 0x0000000248027224 */ /* 0x000fe200078e0205 */
        /* <DEDUP_REMOVED lines=10> */
.L_x_41:
[----:B------:R-:W1:Y:S02]  /*24a0*/  LDCU UR8, c[0x0][0xb30] ;  /* 0x00016600ff0877ac */ /* 0x000e640008000800 */
[----:B-1----:R-:W-:-:S09]  /*24b0*/  UISETP.NE.AND UP0, UPT, UR8, 0x1, UPT ;  /* 0x000000010800788c */ /* 0x002fd2000bf05270 */
[----:B------:R-:W-:Y:S05]  /*24c0*/  BRA.U UP0, `(.L_x_42) ;  /* 0x0000000100407547 */ /* 0x000fea000b800000 */
[----:B------:R-:W1:Y:S08]  /*24d0*/  LDC.64 R4, c[0x0][0xb10] ;  /* 0x0002c400ff047b82 */ /* 0x000e700000000a00 */
[----:B------:R-:W2:Y:S08]  /*24e0*/  LDC.64 R2, c[0x0][0xb18] ;  /* 0x0002c600ff027b82 */ /* 0x000eb00000000a00 */
[----:B------:R-:W4:Y:S08]  /*24f0*/  LDC R6, c[0x0][0xb20] ;  /* 0x0002c800ff067b82 */ /* 0x000f300000000800 */
[----:B------:R-:W3:Y:S01]  /*2500*/  LDC R7, c[0x0][0xb0c] ;  /* 0x0002c300ff077b82 */ /* 0x000ee20000000800 */
[----:B-1----:R-:W-:-:S05]  /*2510*/  IMAD.HI.U32 R4, R10, R4, RZ ;  /* 0x000000040a047227 */ /* 0x002fca00078e00ff */
[----:B------:R-:W-:Y:S01]  /*2520*/  SHF.R.U32.HI R4, RZ, R5, R4 ;  /* 0x00000005ff047219 */ /* 0x000fe20000011604 */
[----:B--2---:R-:W-:Y:S01]  /*2530*/  IMAD.HI.U32 R3, R9, R3, RZ ;  /* 0x0000000309037227 */ /* 0x004fe200078e00ff */
[----:B------:R-:W-:-:S04]  /*2540*/  ISETP.NE.AND P0, PT, R2, 0x1, PT ;  /* 0x000000010200780c */ /* 0x000fc80003f05270 */
[----:B----4-:R-:W-:-:S04]  /*2550*/  SHF.R.U32.HI R3, RZ, R6, R3 ;  /* 0x00000006ff037219 */ /* 0x010fc80000011603 */
[----:B------:R-:W-:Y:S02]  /*2560*/  SEL R3, R9, R3, !P0 ;  /* 0x0000000309037207 */ /* 0x000fe40004000000 */
[----:B---3--:R-:W-:-:S04]  /*2570*/  ISETP.NE.AND P1, PT, R7, 0x1, PT ;  /* 0x000000010700780c */ /* 0x008fc80003f25270 */
[----:B------:R-:W-:-:S05]  /*2580*/  SEL R4, R10, R4, !P1 ;  /* 0x000000040a047207 */ /* 0x000fca0004800000 */
[----:B------:R-:W-:Y:S02]  /*2590*/  IMAD.IADD R5, R3, 0x1, -R4 ;  /* 0x0000000103057824 */ /* 0x000fe400078e0a04 */
[----:B------:R-:W-:Y:S02]  /*25a0*/  IMAD.IADD R3, R4, 0x1, -R3 ;  /* 0x0000000104037824 */ /* 0x000fe400078e0a03 */
[----:B------:R-:W-:Y:S02]  /*25b0*/  IMAD R10, R5, R7, R10 ;  /* 0x00000007050a7224 */ /* 0x000fe400078e020a */
[----:B------:R-:W-:-:S07]  /*25c0*/  IMAD R9, R3, R2, R9 ;  /* 0x0000000203097224 */ /* 0x000fce00078e0209 */
.L_x_42:
[----:B------:R-:W-:Y:S01]  /*25d0*/  VIADD R16, R16, 0x1 ;  /* 0x0000000110107836 */ /* 0x000fe20000000000 */
[----:B------:R-:W-:Y:S01]  /*25e0*/  UPLOP3.LUT UP5, UPT, UPT, UPT, UPT, 0x80, 0x8 ;  /* 0x000000000008789c */ /* 0x000fe20003faf070 */
[----:B------:R-:W-:Y:S02]  /*25f0*/  IMAD.IADD R14, R10, 0x1, R169 ;  /* 0x000000010a0e7824 */ /* 0x000fe400078e02a9 */
[----:B------:R-:W-:Y:S01]  /*2600*/  IMAD.IADD R15, R9, 0x1, R168 ;  /* 0x00000001090f7824 */ /* 0x000fe200078e02a8 */
[----:B------:R-:W-:-:S04]  /*2610*/  ISETP.NE.AND P0, PT, R16, 0x2, PT ;  /* 0x000000021000780c */ /* 0x000fc80003f05270 */
[----:B------:R-:W-:Y:S02]  /*2620*/  SEL R2, RZ, 0x1, P0 ;  /* 0x00000001ff027807 */ /* 0x000fe40000000000 */
[----:B------:R-:W-:Y:S02]  /*2630*/  SEL R16, R16, RZ, P0 ;  /* 0x000000ff10107207 */ /* 0x000fe40000000000 */
[----:B------:R-:W-:Y:S01]  /*2640*/  LOP3.LUT R13, R13, R2, RZ, 0x3c, !PT ;  /* 0x000000020d0d7212 */ /* 0x000fe200078e3cff */
[----:B------:R-:W-:Y:S06]  /*2650*/  @P2 BRA `(.L_x_43) ;  /* 0xfffffff000602947 */ /* 0x000fec000383ffff */
[----:B------:R-:W-:Y:S01]  /*2660*/  UIADD3 UR4, UPT, UPT, UR4, 0x58, URZ ;  /* 0x0000005804047890 */ /* 0x000fe2000fffe0ff */
[----:B------:R-:W-:-:S03]  /*2670*/  SHF.L.U32 R2, R17, 0x1f, RZ ;  /* 0x0000001f11027819 */ /* 0x000fc600000006ff */
[----:B------:R-:W-:-:S09]  /*2680*/  ULEA UR5, UR13, UR4, 0x3 ;  /* 0x000000040d057291 */ /* 0x000fd2000f8e18ff */
[----:B------:R-:W1:Y:S02]  /*2690*/  SYNCS.PHASECHK.TRANS64.TRYWAIT P0, [UR5], R2 ;  /* 0x00000002ff0075a7 */ /* 0x000e640008001105 */
[----:B-1----:R-:W-:Y:S05]  /*26a0*/  @!P0 BRA `(.L_x_44) ;  /* 0x0000009800048947 */ /* 0x002fea0003800000 */
.L_x_159:
[----:B------:R-:W-:-:S04]  /*26b0*/  UIADD3 UR6, UPT, UPT, UR13, 0x1, URZ ;  /* 0x000000010d067890 */ /* 0x000fc8000fffe0ff */
[----:B------:R-:W-:-:S04]  /*26c0*/  UISETP.NE.AND UP0, UPT, UR6, 0xb, UPT ;  /* 0x0000000b0600788c */ /* 0x000fc8000bf05270 */
[----:B------:R-:W-:Y:S02]  /*26d0*/  USEL UR7, URZ, 0x1, UP0 ;  /* 0x00000001ff077887 */ /* 0x000fe40008000000 */
[----:B------:R-:W-:-:S04]  /*26e0*/  USEL UR6, UR6, URZ, UP0 ;  /* 0x000000ff06067287 */ /* 0x000fc80008000000 */
[----:B------:R-:W-:Y:S01]  /*26f0*/  ULEA UR5, UR6, UR4, 0x3 ;  /* 0x0000000406057291 */ /* 0x000fe2000f8e18ff */
[----:B-1----:R-:W-:-:S04]  /*2700*/  LOP3.LUT R2, R17, UR7, RZ, 0x3c, !PT ;  /* 0x0000000711027c12 */ /* 0x002fc8000f8e3cff */
[----:B------:R-:W-:-:S04]  /*2710*/  SHF.L.U32 R3, R2, 0x1f, RZ ;  /* 0x0000001f02037819 */ /* 0x000fc800000006ff */
[----:B------:R-:W1:Y:S02]  /*2720*/  SYNCS.PHASECHK.TRANS64.TRYWAIT P0, [UR5], R3 ;  /* 0x00000003ff0075a7 */ /* 0x000e640008001105 */
[----:B-1----:R-:W-:Y:S05]  /*2730*/  @!P0 BRA `(.L_x_45) ;  /* 0x0000009400f88947 */ /* 0x002fea0003800000 */
.L_x_161:
[----:B------:R-:W-:-:S04]  /*2740*/  UIADD3 UR6, UPT, UPT, UR6, 0x1, URZ ;  /* 0x0000000106067890 */ /* 0x000fc8000fffe0ff */
[----:B------:R-:W-:-:S04]  /*2750*/  UISETP.NE.AND UP0, UPT, UR6, 0xb, UPT ;  /* 0x0000000b0600788c */ /* 0x000fc8000bf05270 */
[----:B------:R-:W-:Y:S02]  /*2760*/  USEL UR7, URZ, 0x1, UP0 ;  /* 0x00000001ff077887 */ /* 0x000fe40008000000 */
[----:B------:R-:W-:-:S04]  /*2770*/  USEL UR6, UR6, URZ, UP0 ;  /* 0x000000ff06067287 */ /* 0x000fc80008000000 */
[----:B------:R-:W-:Y:S01]  /*2780*/  ULEA UR5, UR6, UR4, 0x3 ;  /* 0x0000000406057291 */ /* 0x000fe2000f8e18ff */
[----:B------:R-:W-:-:S04]  /*2790*/  LOP3.LUT R2, R2, UR7, RZ, 0x3c, !PT ;  /* 0x0000000702027c12 */ /* 0x000fc8000f8e3cff */
[----:B-1----:R-:W-:-:S04]  /*27a0*/  SHF.L.U32 R3, R2, 0x1f, RZ ;  /* 0x0000001f02037819 */ /* 0x002fc800000006ff */
[----:B------:R-:W1:Y:S02]  /*27b0*/  SYNCS.PHASECHK.TRANS64.TRYWAIT P0, [UR5], R3 ;  /* 0x00000003ff0075a7 */ /* 0x000e640008001105 */
[----:B-1----:R-:W-:Y:S05]  /*27c0*/  @!P0 BRA `(.L_x_46) ;  /* 0x0000009400ec8947 */ /* 0x002fea0003800000 */
.L_x_163:
        /* <DEDUP_REMOVED lines=9> */
.L_x_165:
        /* <DEDUP_REMOVED lines=9> */
.L_x_167:
        /* <DEDUP_REMOVED lines=9> */
.L_x_169:
        /* <DEDUP_REMOVED lines=9> */
.L_x_171:
        /* <DEDUP_REMOVED lines=9> */
.L_x_173:
        /* <DEDUP_REMOVED lines=9> */
.L_x_175:
        /* <DEDUP_REMOVED lines=9> */
.L_x_177:
[----:B------:R-:W-:-:S04]  /*2bc0*/  UIADD3 UR6, UPT, UPT, UR6, 0x1, URZ ;  /* 0x0000000106067890 */ /* 0x000fc8000fffe0ff */
[----:B------:R-:W-:-:S04]  /*2bd0*/  UISETP.NE.AND UP0, UPT, UR6, 0xb, UPT ;  /* 0x0000000b0600788c */ /* 0x000fc8000bf05270 */
[----:B------:R-:W-:Y:S02]  /*2be0*/  USEL UR5, URZ, 0x1, UP0 ;  /* 0x00000001ff057887 */ /* 0x000fe40008000000 */
[----:B------:R-:W-:-:S04]  /*2bf0*/  USEL UR6, UR6, URZ, UP0 ;  /* 0x000000ff06067287 */ /* 0x000fc80008000000 */
[----:B------:R-:W-:Y:S01]  /*2c00*/  ULEA UR6, UR6, UR4, 0x3 ;  /* 0x0000000406067291 */ /* 0x000fe2000f8e18ff */
[----:B------:R-:W-:-:S04]  /*2c10*/  LOP3.LUT R2, R2, UR5, RZ, 0x3c, !PT ;  /* 0x0000000502027c12 */ /* 0x000fc8000f8e3cff */
[----:B------:R-:W-:Y:S01]  /*2c20*/  SHF.L.U32 R2, R2, 0x1f, RZ ;  /* 0x0000001f02027819 */ /* 0x000fe200000006ff */
[----:B-1-3--:R-:W-:-:S07]  /*2c30*/  IMAD.U32 R0, RZ, RZ, UR6 ;  /* 0x00000006ff007e24 */ /* 0x00afce000f8e00ff */
.L_x_54:
[----:B-1----:R1:W2:Y:S02]  /*2c40*/  SYNCS.PHASECHK.TRANS64.TRYWAIT P0, [R0+URZ], R2 ;  /* 0x00000002000075a7 */ /* 0x0022a400080011ff */
[----:B--2---:R-:W-:Y:S05]  /*2c50*/  @!P0 NANOSLEEP.SYNCS 0x989680 ;  /* 0x009896800000895d */ /* 0x004fea0003900000 */
[----:B------:R-:W2:Y:S02]  /*2c60*/  @!P0 SYNCS.PHASECHK.TRANS64 P0, [R0+URZ], R2 ;  /* 0x00000002000085a7 */ /* 0x000ea400080010ff */
[----:B--2---:R-:W-:Y:S05]  /*2c70*/  @P0 EXIT ;  /* 0x000000000000094d */ /* 0x004fea0003800000 */
[----:B------:R-:W-:Y:S05]  /*2c80*/  BRA `(.L_x_54) ;  /* 0xfffffffc00ec7947 */ /* 0x000fea000383ffff */
.L_x_23:
[----:B------:R-:W-:-:S04]  /*2c90*/  UISETP.NE.AND UP1, UPT, UR37, URZ, UPT ;  /* 0x000000ff2500728c */ /* 0x000fc8000bf25270 */
[----:B------:R-:W-:-:S09]  /*2ca0*/  UISETP.NE.OR UP1, UPT, UR10, 0x1, UP1 ;  /* 0x000000010a00788c */ /* 0x000fd20008f25670 */
[----:B------:R-:W-:Y:S05]  /*2cb0*/  BRA.U UP1, `(.L_x_55) ;  /* 0x00000005014c7547 */ /* 0x000fea000b800000 */
[----:B------:R-:W-:Y:S01]  /*2cc0*/  HFMA2 R3, -RZ, RZ, 0, 0 ;  /* 0x00000000ff037431 */ /* 0x000fe200000001ff */
[----:B------:R-:W-:Y:S01]  /*2cd0*/  ISETP.GE.U32.AND P2, PT, R9, 0x2, PT ;  /* 0x000000020900780c */ /* 0x000fe20003f46070 */
[----:B------:R-:W-:Y:S01]  /*2ce0*/  IMAD.MOV.U32 R12, RZ, RZ, 0x1 ;  /* 0x00000001ff0c7424 */ /* 0x000fe200078e00ff */
[----:B------:R-:W-:Y:S01]  /*2cf0*/  CS2R R10, SRZ ;  /* 0x00000000000a7805 */ /* 0x000fe2000001ff00 */
[----:B------:R-:W-:Y:S01]  /*2d00*/  IMAD.MOV.U32 R8, RZ, RZ, RZ ;  /* 0x000000ffff087224 */ /* 0x000fe200078e00ff */
[----:B------:R-:W-:Y:S01]  /*2d10*/  UMOV UR4, 0x400 ;  /* 0x0000040000047882 */ /* 0x000fe20000000000 */
[----:B------:R-:W-:Y:S01]  /*2d20*/  UMOV UR6, URZ ;  /* 0x000000ff00067c82 */ /* 0x000fe20008000000 */
[----:B------:R-:W-:-:S12]  /*2d30*/  ULEA UR37, UR37, UR4, 0x18 ;  /* 0x0000000425257291 */ /* 0x000fd8000f8ec0ff */
.L_x_59:
[----:B------:R-:W-:Y:S02]  /*2d40*/  LEA R0, R3, UR37, 0x3 ;  /* 0x0000002503007c11 */ /* 0x000fe4000f8e18ff */
[----:B------:R-:W-:-:S03]  /*2d50*/  SHF.L.U32 R4, R8, 0x1f, RZ ;  /* 0x0000001f08047819 */ /* 0x000fc600000006ff */
[----:B------:R-:W-:Y:S01]  /*2d60*/  VIADD R5, R0, 0x150 ;  /* 0x0000015000057836 */ /* 0x000fe20000000000 */
[----:B------:R-:W1:Y:S02]  /*2d70*/  SYNCS.PHASECHK.TRANS64.TRYWAIT P0, [R0+URZ+0x140], R4 ;  /* 0x00014004000075a7 */ /* 0x000e6400080011ff */
[----:B-1----:R-:W-:Y:S05]  /*2d80*/  @!P0 BRA `(.L_x_56) ;  /* 0x00000094003c8947 */ /* 0x002fea0003800000 */
.L_x_178:
[----:B------:R-:W-:Y:S01]  /*2d90*/  ULEA UR5, UR6, UR37, 0x3 ;  /* 0x0000002506057291 */ /* 0x000fe2000f8e18ff */
[----:B-1----:R-:W-:Y:S01]  /*2da0*/  PRMT R0, RZ, 0x654, R5 ;  /* 0x00000654ff007816 */ /* 0x002fe20000000005 */
[----:B------:R-:W-:Y:S01]  /*2db0*/  @!P2 IMAD.MOV.U32 R4, RZ, RZ, 0x10 ;  /* 0x00000010ff04a424 */ /* 0x000fe200078e00ff */
[----:B------:R-:W-:Y:S01]  /*2dc0*/  SHF.L.U32 R5, R12, 0x1f, RZ ;  /* 0x0000001f0c057819 */ /* 0x000fe200000006ff */
[----:B------:R-:W-:Y:S01]  /*2dd0*/  UIADD3 UR4, UPT, UPT, UR5, 0x100, URZ ;  /* 0x0000010005047890 */ /* 0x000fe2000fffe0ff */
[----:B------:R1:W-:Y:S05]  /*2de0*/  SYNCS.ARRIVE.TRANS64.RED.A1T0 RZ, [R0+URZ], RZ ;  /* 0x000000ff00ff79a7 */ /* 0x0003ea00081004ff */
[----:B------:R-:W-:Y:S01]  /*2df0*/  IMAD.U32 R6, RZ, RZ, UR4 ;  /* 0x00000004ff067e24 */ /* 0x000fe2000f8e00ff */
[----:B------:R-:W2:Y:S04]  /*2e00*/  SYNCS.PHASECHK.TRANS64.TRYWAIT P0, [UR5+0x110], R5 ;  /* 0x00011005ff0075a7 */ /* 0x000ea80008001105 */
[----:B------:R-:W-:Y:S01]  /*2e10*/  PRMT R6, R9, 0x654, R6 ;  /* 0x0000065409067816 */ /* 0x000fe20000000006 */
[----:B-12---:R-:W-:Y:S06]  /*2e20*/  @!P0 BRA `(.L_x_57) ;  /* 0x0000009400288947 */ /* 0x006fec0003800000 */
.L_x_180:
[----:B------:R-:W-:Y:S01]  /*2e30*/  ULEA UR4, UR6, UR37, 0x4 ;  /* 0x0000002506047291 */ /* 0x000fe2000f8e20ff */
[----:B------:R-:W-:Y:S01]  /*2e40*/  SEL R2, R6, R2, !P2 ;  /* 0x0000000206027207 */ /* 0x000fe20005000000 */
[----:B------:R-:W-:Y:S01]  /*2e50*/  UIADD3 UR5, UPT, UPT, UR5, 0x100, URZ ;  /* 0x0000010005057890 */ /* 0x000fe2000fffe0ff */
[----:B-1----:R-:W-:Y:S01]  /*2e60*/  LEA R0, R11, UR37, 0x3 ;  /* 0x000000250b007c11 */ /* 0x002fe2000f8e18ff */
[----:B------:R-:W-:Y:S01]  /*2e70*/  UIADD3 UR4, UPT, UPT, UR4, 0x170, URZ ;  /* 0x0000017004047890 */ /* 0x000fe2000fffe0ff */
[----:B------:R1:W-:Y:S01]  /*2e80*/  @!P2 SYNCS.ARRIVE.TRANS64.RED RZ, [R2+URZ], R4 ;  /* 0x0000000402ffa9a7 */ /* 0x0003e200080004ff */
[----:B------:R-:W-:Y:S01]  /*2e90*/  UIADD3 UR6, UPT, UPT, UR6, 0x1, URZ ;  /* 0x0000000106067890 */ /* 0x000fe2000fffe0ff */
[----:B------:R-:W-:-:S03]  /*2ea0*/  VIADD R3, R3, 0x1 ;  /* 0x0000000103037836 */ /* 0x000fc60000000000 */
[----:B------:R-:W-:Y:S02]  /*2eb0*/  UISETP.NE.AND UP0, UPT, UR6, 0x2, UPT ;  /* 0x000000020600788c */ /* 0x000fe4000bf05270 */
[----:B------:R-:W-:Y:S01]  /*2ec0*/  ISETP.NE.AND P0, PT, R3, 0x2, PT ;  /* 0x000000020300780c */ /* 0x000fe20003f05270 */
[----:B------:R-:W-:Y:S06]  /*2ed0*/  UGETNEXTWORKID.BROADCAST [UR4], [UR5] ;  /* 0x00000000040073ca */ /* 0x000fec0008000100 */
[----:B------:R-:W-:Y:S02]  /*2ee0*/  USEL UR4, URZ, 0x1, UP0 ;  /* 0x00000001ff047887 */ /* 0x000fe40008000000 */
[----:B------:R-:W-:-:S04]  /*2ef0*/  USEL UR6, UR6, URZ, UP0 ;  /* 0x000000ff06067287 */ /* 0x000fc80008000000 */
[----:B------:R-:W-:Y:S02]  /*2f00*/  LOP3.LUT R12, R12, UR4, RZ, 0x3c, !PT ;  /* 0x000000040c0c7c12 */ /* 0x000fe4000f8e3cff */
[----:B-1----:R-:W-:-:S04]  /*2f10*/  SHF.L.U32 R4, R10, 0x1f, RZ ;  /* 0x0000001f0a047819 */ /* 0x002fc800000006ff */
[----:B------:R-:W1:Y:S02]  /*2f20*/  SYNCS.PHASECHK.TRANS64.TRYWAIT P1, [R0+URZ+0x100], R4 ;  /* 0x00010004000075a7 */ /* 0x000e6400080211ff */
[----:B-1----:R-:W-:Y:S05]  /*2f30*/  @!P1 BRA `(.L_x_58) ;  /* 0x0000009000fc9947 */ /* 0x002fea0003800000 */
.L_x_181:
[----:B-1----:R-:W-:Y:S01]  /*2f40*/  LEA R4, R11, UR37, 0x4 ;  /* 0x000000250b047c11 */ /* 0x002fe2000f8e20ff */
[----:B------:R-:W-:Y:S01]  /*2f50*/  VIADD R0, R0, 0x110 ;  /* 0x0000011000007836 */ /* 0x000fe20000000000 */
[----:B------:R-:W-:Y:S01]  /*2f60*/  SEL R3, R3, RZ, P0 ;  /* 0x000000ff03037207 */ /* 0x000fe20000000000 */
[----:B------:R-:W-:-:S03]  /*2f70*/  VIADD R11, R11, 0x1 ;  /* 0x000000010b0b7836 */ /* 0x000fc60000000000 */
[----:B------:R-:W1:Y:S01]  /*2f80*/  LDS.128 R4, [R4+0x170] ;  /* 0x0001700004047984 */ /* 0x000e620000000c00 */
[----:B------:R-:W-:Y:S02]  /*2f90*/  PRMT R0, RZ, 0x654, R0 ;  /* 0x00000654ff007816 */ /* 0x000fe40000000000 */
[C---:B------:R-:W-:Y:S01]  /*2fa0*/  ISETP.NE.AND P1, PT, R11.reuse, 0x2, PT ;  /* 0x000000020b00780c */ /* 0x040fe20003f25270 */
[----:B------:R-:W-:Y:S01]  /*2fb0*/  @!PT LDS RZ, [RZ] ;  /* 0x00000000fffff984 */ /* 0x000fe20000000800 */
[----:B------:R-:W-:Y:S01]  /*2fc0*/  @!PT LDS RZ, [RZ] ;  /* 0x00000000fffff984 */ /* 0x000fe20000000800 */
[----:B------:R-:W-:Y:S01]  /*2fd0*/  @!PT LDS RZ, [RZ] ;  /* 0x00000000fffff984 */ /* 0x000fe20000000800 */
[----:B------:R-:W-:Y:S01]  /*2fe0*/  @!PT LDS RZ, [RZ] ;  /* 0x00000000fffff984 */ /* 0x000fe20000000800 */
[----:B------:R2:W-:Y:S06]  /*2ff0*/  MEMBAR.ALL.CTA ;  /* 0x0000000000007992 */ /* 0x0005ec0000008000 */
[----:B--2---:R-:W2:Y:S01]  /*3000*/  FENCE.VIEW.ASYNC.S ;  /* 0x00000000000073c6 */ /* 0x004ea20000000000 */
[----:B------:R-:W-:Y:S01]  /*3010*/  SEL R11, R11, RZ, P1 ;  /* 0x000000ff0b0b7207 */ /* 0x000fe20000800000 */
[----:B--2---:R2:W-:Y:S01]  /*3020*/  SYNCS.ARRIVE.TRANS64.RED.A1T0 RZ, [R0+URZ], RZ ;  /* 0x000000ff00ff79a7 */ /* 0x0045e200081004ff */
[----:B-1----:R-:W-:-:S02]  /*3030*/  LOP3.LUT P3, RZ, R6, 0x1, RZ, 0xc0, !PT ;  /* 0x0000000106ff7812 */ /* 0x002fc4000786c0ff */
[----:B------:R-:W-:-:S04]  /*3040*/  SEL R4, RZ, 0x1, P1 ;  /* 0x00000001ff047807 */ /* 0x000fc80000800000 */
[----:B------:R-:W-:Y:S02]  /*3050*/  LOP3.LUT R10, R10, R4, RZ, 0x3c, !PT ;  /* 0x000000040a0a7212 */ /* 0x000fe400078e3cff */
[----:B--2---:R-:W-:-:S04]  /*3060*/  SEL R0, RZ, 0x1, P0 ;  /* 0x00000001ff007807 */ /* 0x004fc80000000000 */
[----:B------:R-:W-:Y:S01]  /*3070*/  LOP3.LUT R8, R8, R0, RZ, 0x3c, !PT ;  /* 0x0000000008087212 */ /* 0x000fe200078e3cff */
[----:B------:R-:W-:Y:S06]  /*3080*/  @P3 BRA `(.L_x_59) ;  /* 0xfffffffc002c3947 */ /* 0x000fec000383ffff */
[----:B------:R-:W-:Y:S01]  /*3090*/  ULEA UR5, UR6, UR37, 0x3 ;  /* 0x0000002506057291 */ /* 0x000fe2000f8e18ff */
[----:B------:R-:W-:-:S08]  /*30a0*/  SHF.L.U32 R2, R12, 0x1f, RZ ;  /* 0x0000001f0c027819 */ /* 0x000fd000000006ff */
[----:B------:R-:W1:Y:S02]  /*30b0*/  SYNCS.PHASECHK.TRANS64 P0, [UR5+0x110], R2 ;  /* 0x00011002ff0075a7 */ /* 0x000e640008001005 */
[----:B-1----:R-:W-:Y:S05]  /*30c0*/  @P0 BRA `(.L_x_60) ;  /* 0x0000000000080947 */ /* 0x002fea0003800000 */
[----:B------:R-:W1:Y:S02]  /*30d0*/  SYNCS.PHASECHK.TRANS64.TRYWAIT P0, [UR5+0x110], R2 ;  /* 0x00011002ff0075a7 */ /* 0x000e640008001105 */
[----:B-1----:R-:W-:Y:S05]  /*30e0*/  @!P0 BRA `(.L_x_61) ;  /* 0x0000009000a48947 */ /* 0x002fea0003800000 */
.L_x_60:
[----:B------:R-:W-:-:S04]  /*30f0*/  UIADD3 UR4, UPT, UPT, UR6, 0x1, URZ ;  /* 0x0000000106047890 */ /* 0x000fc8000fffe0ff */
[----:B------:R-:W-:-:S04]  /*3100*/  UISETP.NE.AND UP0, UPT, UR4, 0x2, UPT ;  /* 0x000000020400788c */ /* 0x000fc8000bf05270 */
[----:B------:R-:W-:Y:S02]  /*3110*/  USEL UR7, URZ, 0x1, UP0 ;  /* 0x00000001ff077887 */ /* 0x000fe40008000000 */
[----:B------:R-:W-:-:S04]  /*3120*/  USEL UR4, UR4, URZ, UP0 ;  /* 0x000000ff04047287 */ /* 0x000fc80008000000 */
[----:B------:R-:W-:Y:S01]  /*3130*/  ULEA UR4, UR4, UR37, 0x3 ;  /* 0x0000002504047291 */ /* 0x000fe2000f8e18ff */
[----:B-1----:R-:W-:-:S04]  /*3140*/  LOP3.LUT R2, R12, UR7, RZ, 0x3c, !PT ;  /* 0x000000070c027c12 */ /* 0x002fc8000f8e3cff */
[----:B------:R-:W-:-:S04]  /*3150*/  SHF.L.U32 R0, R2, 0x1f, RZ ;  /* 0x0000001f02007819 */ /* 0x000fc800000006ff */
[----:B------:R-:W1:Y:S02]  /*3160*/  SYNCS.PHASECHK.TRANS64 P0, [UR4+0x110], R0 ;  /* 0x00011000ff0075a7 */ /* 0x000e640008001004 */
[----:B-1----:R-:W-:Y:S05]  /*3170*/  @P0 EXIT ;  /* 0x000000000000094d */ /* 0x002fea0003800000 */
[----:B------:R-:W-:Y:S02]  /*3180*/  SHF.L.U32 R2, R2, 0x1f, RZ ;  /* 0x0000001f02027819 */ /* 0x000fe400000006ff */
[----:B------:R-:W-:-:S07]  /*3190*/  MOV R0, UR4 ;  /* 0x0000000400007c02 */ /* 0x000fce0008000f00 */
.L_x_62:
[----:B-1----:R1:W2:Y:S02]  /*31a0*/  SYNCS.PHASECHK.TRANS64.TRYWAIT P0, [R0+URZ+0x110], R2 ;  /* 0x00011002000075a7 */ /* 0x0022a400080011ff */
[----:B--2---:R-:W-:Y:S05]  /*31b0*/  @!P0 NANOSLEEP.SYNCS 0x989680 ;  /* 0x009896800000895d */ /* 0x004fea0003900000 */
[----:B------:R-:W2:Y:S02]  /*31c0*/  @!P0 SYNCS.PHASECHK.TRANS64 P0, [R0+URZ+0x110], R2 ;  /* 0x00011002000085a7 */ /* 0x000ea400080010ff */
[----:B--2---:R-:W-:Y:S05]  /*31d0*/  @P0 EXIT ;  /* 0x000000000000094d */ /* 0x004fea0003800000 */
[----:B------:R-:W-:Y:S05]  /*31e0*/  BRA `(.L_x_62) ;  /* 0xfffffffc00ec7947 */ /* 0x000fea000383ffff */
.L_x_55:
[----:B------:R-:W-:Y:S05]  /*31f0*/  BRA.U UP4, `(.L_x_63) ;  /* 0x0000001104587547 */ /* 0x000fea000b800000 */
[----:B------:R-:W-:Y:S01]  /*3200*/  UMOV UR6, 0x40 ;  /* 0x0000004000067882 */ /* 0x000fe20000000000 */
[----:B------:R-:W-:Y:S01]  /*3210*/  NOP ;  /* 0x0000000000007918 */ /* 0x000fe20000000000 */
[----:B------:R-:W-:Y:S01]  /*3220*/  ULEA UR6, UR37, UR6, 0x18 ;  /* 0x0000000625067291 */ /* 0x000fe2000f8ec0ff */
[----:B------:R-:W-:Y:S02]  /*3230*/  UMOV UR7, 0x400 ;  /* 0x0000040000077882 */ /* 0x000fe40000000000 */
[----:B------:R-:W-:-:S06]  /*3240*/  ULEA UR37, UR37, UR7, 0x18 ;  /* 0x0000000725257291 */ /* 0x000fcc000f8ec0ff */
[----:B------:R-:W1:Y:S02]  /*3250*/  LDS.U8 R2, [UR6+0x1c] ;  /* 0x00001c06ff027984 */ /* 0x000e640008000000 */
[----:B-1----:R-:W-:-:S13]  /*3260*/  ISETP.NE.AND P0, PT, R2, RZ, PT ;  /* 0x000000ff0200720c */ /* 0x002fda0003f05270 */
[----:B------:R-:W-:Y:S05]  /*3270*/  @P0 BRA `(.L_x_64) ;  /* 0x0000000400080947 */ /* 0x000fea0003800000 */
[----:B------:R-:W-:Y:S02]  /*3280*/  UISETP.NE.U32.AND UP0, UPT, UR5, 0x1, UPT ;  /* 0x000000010500788c */ /* 0x000fe4000bf05070 */
[----:B------:R-:W-:-:S07]  /*3290*/  UIADD3 UR8, UPT, UPT, UR6, 0x8, URZ ;  /* 0x0000000806087890 */ /* 0x000fce000fffe0ff */
[----:B------:R-:W-:Y:S05]  /*32a0*/  BRA.U !UP0, `(.L_x_65) ;  /* 0x00000001089c7547 */ /* 0x000fea000b800000 */
[----:B------:R-:W-:Y:S01]  /*32b0*/  ELECT P0, URZ, PT ;  /* 0x0000000000ff782f */ /* 0x000fe20003800000 */
[----:B------:R-:W-:-:S12]  /*32c0*/  BSSY B0, `(.L_x_65) ;  /* 0x0000025000007945 */ /* 0x000fd80003800000 */
[----:B------:R-:W-:Y:S05]  /*32d0*/  @!P0 BRA `(.L_x_66) ;  /* 0x00000000008c8947 */ /* 0x000fea0003800000 */
[----:B------:R-:W-:-:S05]  /*32e0*/  UMOV UR7, 0x10 ;  /* 0x0000001000077882 */ /* 0x000fca0000000000 */
[----:B------:R-:W-:Y:S04]  /*32f0*/  DEPBAR.LE SB1, 0x36 ;  /* 0x00009d800000791a */ /* 0x000fe80000000000 */
[----:B------:R-:W1:Y:S02]  /*3300*/  UTCATOMSWS.2CTA.FIND_AND_SET.ALIGN UP1, UR7, UR7 ;  /* 0x00000007000775e3 */ /* 0x000e640008220800 */
[----:B-1----:R-:W-:Y:S01]  /*3310*/  MOV R10, UR7 ;  /* 0x00000007000a7c02 */ /* 0x002fe20008000f00 */
[----:B------:R-:W-:Y:S06]  /*3320*/  BRA.U UP1, `(.L_x_67) ;  /* 0x0000000101187547 */ /* 0x000fec000b800000 */
.L_x_68:
[----:B------:R-:W-:Y:S05]  /*3330*/  NANOSLEEP 0x64 ;  /* 0x000000640000795d */ /* 0x000fea0003800000 */
[----:B------:R-:W-:-:S05]  /*3340*/  UMOV UR7, 0x10 ;  /* 0x0000001000077882 */ /* 0x000fca0000000000 */
[----:B------:R-:W-:Y:S04]  /*3350*/  DEPBAR.LE SB1, 0x36 ;  /* 0x00009d800000791a */ /* 0x000fe80000000000 */
[----:B------:R-:W1:Y:S02]  /*3360*/  UTCATOMSWS.2CTA.FIND_AND_SET.ALIGN UP1, UR7, UR7 ;  /* 0x00000007000775e3 */ /* 0x000e640008220800 */
[----:B-1----:R-:W-:Y:S01]  /*3370*/  MOV R10, UR7 ;  /* 0x00000007000a7c02 */ /* 0x002fe20008000f00 */
[----:B------:R-:W-:Y:S05]  /*3380*/  BRA.U !UP1, `(.L_x_68) ;  /* 0xfffffffd09e87547 */ /* 0x000fea000b83ffff */
.L_x_67:
[----:B------:R-:W1:Y:S01]  /*3390*/  LDS R5, [UR6+0x10] ;  /* 0x00001006ff057984 */ /* 0x000e620008000800 */
[----:B------:R-:W-:Y:S01]  /*33a0*/  IMAD.U32 R3, RZ, RZ, UR37 ;  /* 0x00000025ff037e24 */ /* 0x000fe2000f8e00ff */
[----:B------:R-:W-:-:S03]  /*33b0*/  MOV R2, UR4 ;  /* 0x0000000400027c02 */ /* 0x000fc60008000f00 */
[----:B------:R-:W-:Y:S01]  /*33c0*/  VIADD R3, R3, 0x190 ;  /* 0x0000019003037836 */ /* 0x000fe20000000000 */
[----:B-1----:R-:W-:-:S04]  /*33d0*/  SHF.L.U32 R5, R5, 0x1f, RZ ;  /* 0x0000001f05057819 */ /* 0x002fc800000006ff */
[----:B------:R-:W1:Y:S02]  /*33e0*/  SYNCS.PHASECHK.TRANS64.TRYWAIT P0, [UR6+0x8], R5 ;  /* 0x00000805ff0075a7 */ /* 0x000e640008001106 */
[----:B-1----:R-:W-:Y:S05]  /*33f0*/  @P0 BRA `(.L_x_69) ;  /* 0x0000000000080947 */ /* 0x002fea0003800000 */
[----:B------:R-:W1:Y:S02]  /*3400*/  SYNCS.PHASECHK.TRANS64.TRYWAIT P0, [UR6+0x8], R5 ;  /* 0x00000805ff0075a7 */ /* 0x000e640008001106 */
[----:B-1----:R-:W-:Y:S05]  /*3410*/  @!P0 BRA `(.L_x_70) ;  /* 0x0000008c00f08947 */ /* 0x002fea0003800000 */
.L_x_69:
[----:B-1----:R-:W-:Y:S01]  /*3420*/  HFMA2 R4, -RZ, RZ, 0, 5.9604644775390625e-08 ;  /* 0x00000001ff047431 */ /* 0x002fe200000001ff */
[----:B------:R-:W-:Y:S01]  /*3430*/  UPRMT UR7, UR4, 0x654, UR8 ;  /* 0x0000065404077896 */ /* 0x000fe20008000008 */
[----:B------:R-:W-:Y:S01]  /*3440*/  IMAD.MOV.U32 R7, RZ, RZ, 0xffff ;  /* 0x0000ffffff077424 */ /* 0x000fe200078e00ff */
[----:B------:R-:W-:Y:S01]  /*3450*/  PRMT R2, R2, 0x654, R3 ;  /* 0x0000065402027816 */ /* 0x000fe20000000003 */
[----:B------:R-:W-:Y:S02]  /*3460*/  IMAD.MOV.U32 R5, RZ, RZ, 0x4 ;  /* 0x00000004ff057424 */ /* 0x000fe400078e00ff */
[----:B------:R-:W-:Y:S01]  /*3470*/  IMAD.SHL.U32 R9, R10, 0x20, RZ ;  /* 0x000000200a097824 */ /* 0x000fe200078e00ff */
[----:B------:R-:W-:Y:S02]  /*3480*/  MOV R3, UR7 ;  /* 0x0000000700037c02 */ /* 0x000fe40008000f00 */
[-C--:B------:R-:W-:Y:S01]  /*3490*/  SHF.L.U32 R7, R7, R10.reuse, RZ ;  /* 0x0000000a07077219 */ /* 0x080fe200000006ff */
[----:B------:R1:W-:Y:S01]  /*34a0*/  SYNCS.ARRIVE.TRANS64.RED RZ, [UR7], R5 ;  /* 0x00000005ffff79a7 */ /* 0x0003e20008000407 */
[----:B------:R-:W-:Y:S01]  /*34b0*/  SHF.L.U32 R6, R4, R10, RZ ;  /* 0x0000000a04067219 */ /* 0x000fe200000006ff */
[----:B------:R1:W-:Y:S04]  /*34c0*/  STS [UR37+0x190], R9 ;  /* 0x00019009ff007988 */ /* 0x0003e80008000825 */
[----:B------:R1:W-:Y:S04]  /*34d0*/  STAS [R2.64], R10 ;  /* 0x0000000a02007dbd */ /* 0x0003e8000c0008ff */
[----:B------:R1:W-:Y:S04]  /*34e0*/  ATOMS.OR RZ, [UR6+0x14], R7 ;  /* 0x00001407ffff798c */ /* 0x0003e8000b000006 */
[----:B------:R1:W-:Y:S04]  /*34f0*/  ATOMS.OR RZ, [UR6+0x18], R6 ;  /* 0x00001806ffff798c */ /* 0x0003e8000b000006 */
[----:B------:R1:W-:Y:S02]  /*3500*/  ATOMS.XOR RZ, [UR6+0x10], R4 ;  /* 0x00001004ffff798c */ /* 0x0003e4000b800006 */
.L_x_66:
[----:B------:R-:W-:Y:S05]  /*3510*/  BSYNC B0 ;  /* 0x0000000000007941 */ /* 0x000fea0003800000 */
.L_x_65:
[----:B------:R-:W-:Y:S05]  /*3520*/  BRA.U UP0, `(.L_x_71) ;  /* 0x00000001006c7547 */ /* 0x000fea000b800000 */
[----:B------:R-:W-:-:S03]  /*3530*/  UMOV UR7, 0xffffffff ;  /* 0xffffffff00077882 */ /* 0x000fc60000000000 */
[----:B------:R-:W-:Y:S05]  /*3540*/  BRA.DIV UR7, `(.L_x_72) ;  /* 0x0000008e07bc7947 */ /* 0x000fea000b800000 */
[----:B------:R-:W-:-:S13]  /*3550*/  ELECT P6, URZ, PT ;  /* 0x0000000000ff782f */ /* 0x000fda00038c0000 */
.L_x_185:
[----:B------:R-:W-:Y:S05]  /*3560*/  @!P6 BRA `(.L_x_71) ;  /* 0x00000000005ce947 */ /* 0x000fea0003800000 */
[----:B-1----:R-:W1:Y:S02]  /*3570*/  LDS R3, [UR6+0x10] ;  /* 0x00001006ff037984 */ /* 0x002e640008000800 */
[----:B-1----:R-:W-:-:S04]  /*3580*/  SHF.L.U32 R3, R3, 0x1f, RZ ;  /* 0x0000001f03037819 */ /* 0x002fc800000006ff */
[----:B------:R-:W1:Y:S02]  /*3590*/  SYNCS.PHASECHK.TRANS64.TRYWAIT P0, [UR6+0x8], R3 ;  /* 0x00000803ff0075a7 */ /* 0x000e640008001106 */
[----:B-1----:R-:W-:Y:S05]  /*35a0*/  @P0 BRA `(.L_x_73) ;  /* 0x0000000000080947 */ /* 0x002fea0003800000 */
[----:B------:R-:W1:Y:S02]  /*35b0*/  SYNCS.PHASECHK.TRANS64.TRYWAIT P0, [UR6+0x8], R3 ;  /* 0x00000803ff0075a7 */ /* 0x000e640008001106 */
[----:B-1----:R-:W-:Y:S05]  /*35c0*/  @!P0 BRA `(.L_x_74) ;  /* 0x0000008c00bc8947 */ /* 0x002fea0003800000 */
.L_x_73:
[----:B------:R-:W2:Y:S01]  /*35d0*/  LDS R5, [UR37+0x190] ;  /* 0x00019025ff057984 */ /* 0x000ea20008000800 */
[----:B-1----:R-:W-:Y:S02]  /*35e0*/  HFMA2 R2, -RZ, RZ, 0, 5.9604644775390625e-08 ;  /* 0x00000001ff027431 */ /* 0x002fe400000001ff */
[----:B------:R-:W-:Y:S01]  /*35f0*/  IMAD.MOV.U32 R3, RZ, RZ, 0xffff ;  /* 0x0000ffffff037424 */ /* 0x000fe200078e00ff */
[----:B------:R-:W-:Y:S01]  /*3600*/  UPRMT UR7, UR4, 0x654, UR8 ;  /* 0x0000065404077896 */ /* 0x000fe20008000008 */
[----:B--2---:R-:W-:-:S03]  /*3610*/  IMAD.SHL.U32 R4, R5, 0x20, RZ ;  /* 0x0000002005047824 */ /* 0x004fc600078e00ff */
[-C--:B------:R-:W-:Y:S02]  /*3620*/  SHF.L.U32 R3, R3, R5.reuse, RZ ;  /* 0x0000000503037219 */ /* 0x080fe400000006ff */
[----:B------:R-:W-:Y:S01]  /*3630*/  SHF.L.U32 R5, R2, R5, RZ ;  /* 0x0000000502057219 */ /* 0x000fe200000006ff */
[----:B------:R2:W-:Y:S04]  /*3640*/  STS [UR37+0x190], R4 ;  /* 0x00019004ff007988 */ /* 0x0005e80008000825 */
[----:B------:R2:W-:Y:S04]  /*3650*/  ATOMS.OR RZ, [UR6+0x14], R3 ;  /* 0x00001403ffff798c */ /* 0x0005e8000b000006 */
[----:B------:R2:W-:Y:S01]  /*3660*/  ATOMS.OR RZ, [UR6+0x18], R5 ;  /* 0x00001805ffff798c */ /* 0x0005e2000b000006 */
[----:B------:R-:W-:Y:S03]  /*3670*/  SYNCS.ARRIVE.TRANS64.RED.A1T0 RZ, [UR7], RZ ;  /* 0x000000ffffff79a7 */ /* 0x000fe60008100407 */
[----:B------:R2:W-:Y:S01]  /*3680*/  ATOMS.XOR RZ, [UR6+0x10], R2 ;  /* 0x00001002ffff798c */ /* 0x0005e2000b800006 */
[----:B------:R-:W-:Y:S05]  /*3690*/  BRA `(.L_x_71) ;  /* 0x0000000000107947 */ /* 0x000fea0003800000 */
.L_x_64:
[----:B------:R-:W-:-:S05]  /*36a0*/  MOV R2, 0xffffffff ;  /* 0xffffffff00027802 */ /* 0x000fca0000000f00 */
[----:B------:R1:W-:Y:S02]  /*36b0*/  STS [UR37+0x190], R2 ;  /* 0x00019002ff007988 */ /* 0x0003e40008000825 */
[----:B-1----:R-:W-:Y:S02]  /*36c0*/  MOV R2, 0x36e0 ;  /* 0x000036e000027802 */ /* 0x002fe40000000f00 */
[----:B-----5:R-:W-:Y:S05]  /*36d0*/  CALL.REL.NOINC `($__internal_1_$__cuda_sm10x_tcgen05_guardrail_trap_phase_invalid_during_alloc) ;  /* 0x00000094005c7944 */ /* 0x020fea0003c00000 */
.L_x_71:
[----:B------:R-:W-:Y:S05]  /*36e0*/  WARPSYNC.ALL ;  /* 0x0000000000007948 */ /* 0x000fea0003800000 */
[----:B------:R-:W3:Y:S01]  /*36f0*/  S2UR UR8, SR_CgaCtaId ;  /* 0x00000000000879c3 */ /* 0x000ee20000008800 */
[----:B------:R-:W-:Y:S01]  /*3700*/  UMOV UR6, 0x400 ;  /* 0x0000040000067882 */ /* 0x000fe20000000000 */
[----:B------:R-:W-:-:S06]  /*3710*/  NOP ;  /* 0x0000000000007918 */ /* 0x000fcc0000000000 */
[----:B------:R-:W-:Y:S06]  /*3720*/  BAR.ARV 0x6, 0xa0 ;  /* 0x0182800000007b1d */ /* 0x000fec0000002000 */
[----:B------:R-:W-:Y:S01]  /*3730*/  LOP3.LUT R0, R0, 0xffff, RZ, 0xc0, !PT ;  /* 0x0000ffff00007812 */ /* 0x000fe200078ec0ff */
[----:B-1----:R-:W-:Y:S01]  /*3740*/  IMAD.MOV.U32 R9, RZ, RZ, 0x1 ;  /* 0x00000001ff097424 */ /* 0x002fe200078e00ff */
[----:B------:R-:W-:Y:S01]  /*3750*/  LOP3.LUT R8, R8, 0xffff, RZ, 0xc0, !PT ;  /* 0x0000ffff08087812 */ /* 0x000fe200078ec0ff */
[----:B------:R-:W-:Y:S01]  /*3760*/  UMOV UR22, URZ ;  /* 0x000000ff00167c82 */ /* 0x000fe20008000000 */
[----:B------:R-:W-:Y:S01]  /*3770*/  R2UR UR12, R0 ;  /* 0x00000000000c72ca */ /* 0x000fe200000e0000 */
[----:B------:R-:W-:Y:S01]  /*3780*/  UMOV UR21, URZ ;  /* 0x000000ff00157c82 */ /* 0x000fe20008000000 */
[----:B------:R-:W-:Y:S01]  /*3790*/  R2UR UR13, R8 ;  /* 0x00000000080d72ca */ /* 0x000fe200000e0000 */
[----:B------:R-:W-:Y:S01]  /*37a0*/  IMAD.MOV.U32 R8, RZ, RZ, RZ ;  /* 0x000000ffff087224 */ /* 0x000fe200078e00ff */
[----:B------:R-:W-:Y:S01]  /*37b0*/  UMOV UR20, URZ ;  /* 0x000000ff00147c82 */ /* 0x000fe20008000000 */
[----:B------:R-:W-:-:S02]  /*37c0*/  UISETP.NE.AND UP2, UPT, UR5, URZ, UPT ;  /* 0x000000ff0500728c */ /* 0x000fc4000bf45270 */
[----:B---3--:R-:W-:Y:S01]  /*37d0*/  ULEA UR8, UR8, UR6, 0x18 ;  /* 0x0000000608087291 */ /* 0x008fe2000f8ec0ff */
[----:B------:R-:W1:Y:S03]  /*37e0*/  LDCU UR6, c[0x0][0x38c] ;  /* 0x00007180ff0677ac */ /* 0x000e660008000800 */
[----:B------:R-:W-:Y:S02]  /*37f0*/  UIADD3 UR14, UPT, UPT, UR8, 0xc400, URZ ;  /* 0x0000c400080e7890 */ /* 0x000fe4000fffe0ff */
[----:B------:R-:W-:-:S03]  /*3800*/  UIADD3 UR15, UPT, UPT, UR8, 0x22400, URZ ;  /* 0x00022400080f7890 */ /* 0x000fc6000fffe0ff */
[----:B--2---:R-:W2:Y:S01]  /*3810*/  LDS R2, [UR8+0x190] ;  /* 0x00019008ff027984 */ /* 0x004ea20008000800 */
[----:B------:R-:W-:Y:S02]  /*3820*/  USHF.R.U32.HI UR14, URZ, 0x4, UR14 ;  /* 0x00000004ff0e7899 */ /* 0x000fe4000801160e */
[----:B------:R-:W-:Y:S02]  /*3830*/  USHF.R.U32.HI UR15, URZ, 0x4, UR15 ;  /* 0x00000004ff0f7899 */ /* 0x000fe4000801160f */
[----:B------:R-:W-:Y:S02]  /*3840*/  ULOP3.LUT UR14, UR14, 0x3fff, URZ, 0xc0, !UPT ;  /* 0x00003fff0e0e7892 */ /* 0x000fe4000f8ec0ff */
[----:B------:R-:W-:Y:S02]  /*3850*/  ULOP3.LUT UR15, UR15, 0x3fff, URZ, 0xc0, !UPT ;  /* 0x00003fff0f0f7892 */ /* 0x000fe4000f8ec0ff */
[----:B------:R-:W-:Y:S02]  /*3860*/  ULOP3.LUT UR14, UR14, 0x10000, URZ, 0xfc, !UPT ;  /* 0x000100000e0e7892 */ /* 0x000fe4000f8efcff */
[----:B-1----:R-:W-:-:S02]  /*3870*/  UIADD3 UR6, UPT, UPT, UR6, 0x3f, URZ ;  /* 0x0000003f06067890 */ /* 0x002fc4000fffe0ff */
[----:B------:R-:W-:Y:S02]  /*3880*/  ULOP3.LUT UR15, UR15, 0x10000, URZ, 0xfc, !UPT ;  /* 0x000100000f0f7892 */ /* 0x000fe4000f8efcff */
[----:B------:R-:W-:Y:S01]  /*3890*/  USHF.R.S32.HI UR7, URZ, 0x1f, UR6 ;  /* 0x0000001fff077899 */ /* 0x000fe20008011406 */
[----:B------:R-:W-:Y:S01]  /*38a0*/  UMOV UR28, 0x0 ;  /* 0x00000000001c7882 */ /* 0x000fe20000000000 */
[----:B------:R-:W-:Y:S02]  /*38b0*/  UMOV UR29, 0x10400010 ;  /* 0x10400010001d7882 */ /* 0x000fe40000000000 */
[----:B------:R-:W-:Y:S01]  /*38c0*/  ULEA.HI UR7, UR7, UR6, URZ, 0x6 ;  /* 0x0000000607077291 */ /* 0x000fe2000f8f30ff */
[----:B------:R-:W-:Y:S01]  /*38d0*/  UMOV UR26, 0x0 ;  /* 0x00000000001a7882 */ /* 0x000fe20000000000 */
[----:B------:R-:W-:Y:S02]  /*38e0*/  UMOV UR27, 0x10400010 ;  /* 0x10400010001b7882 */ /* 0x000fe40000000000 */
[----:B------:R-:W-:-:S04]  /*38f0*/  USHF.R.S32.HI UR7, URZ, 0x6, UR7 ;  /* 0x00000006ff077899 */ /* 0x000fc80008011407 */
[----:B------:R-:W-:-:S04]  /*3900*/  UISETP.LT.AND UP0, UPT, UR7, 0x1, UPT ;  /* 0x000000010700788c */ /* 0x000fc8000bf01270 */
[----:B------:R-:W-:Y:S01]  /*3910*/  USEL UR23, UR7, 0x1, !UP0 ;  /* 0x0000000107177887 */ /* 0x000fe2000c000000 */
[----:B--2---:R-:W-:Y:S02]  /*3920*/  R2UR UR24, R2 ;  /* 0x00000000021872ca */ /* 0x004fe400000e0000 */
[----:B------:R-:W-:-:S13]  /*3930*/  CS2R R2, SRZ ;  /* 0x0000000000027805 */ /* 0x000fda000001ff00 */
.L_x_82:
[C---:B------:R-:W-:Y:S02]  /*3940*/  LEA R0, R8.reuse, UR8, 0x3 ;  /* 0x0000000808007c11 */ /* 0x040fe4000f8e18ff */
[----:B------:R-:W-:Y:S02]  /*3950*/  SHF.L.U32 R4, R3, 0x1f, RZ ;  /* 0x0000001f03047819 */ /* 0x000fe400000006ff */
[----:B------:R-:W-:Y:S02]  /*3960*/  LEA R5, R8, UR8, 0x4 ;  /* 0x0000000808057c11 */ /* 0x000fe4000f8e20ff */
[----:B------:R-:W1:Y:S02]  /*3970*/  SYNCS.PHASECHK.TRANS64.TRYWAIT P0, [R0+URZ+0x100], R4 ;  /* 0x00010004000075a7 */ /* 0x000e6400080011ff */
[----:B-1-34-:R-:W-:Y:S05]  /*3980*/  @!P0 BRA `(.L_x_75) ;  /* 0x0000008800e48947 */ /* 0x01afea0003800000 */
.L_x_186:
[----:B-1----:R-:W1:Y:S01]  /*3990*/  LDS.128 R4, [R5+0x170] ;  /* 0x0001700005047984 */ /* 0x002e620000000c00 */
[----:B------:R-:W-:Y:S02]  /*39a0*/  VIADD R0, R0, 0x110 ;  /* 0x0000011000007836 */ /* 0x000fe40000000000 */
[----:B------:R-:W-:Y:S01]  /*39b0*/  VIADD R8, R8, 0x1 ;  /* 0x0000000108087836 */ /* 0x000fe20000000000 */
[----:B------:R-:W-:Y:S01]  /*39c0*/  @!PT LDS RZ, [RZ] ;  /* 0x00000000fffff984 */ /* 0x000fe20000000800 */
[----:B------:R-:W-:Y:S01]  /*39d0*/  @!PT LDS RZ, [RZ] ;  /* 0x00000000fffff984 */ /* 0x000fe20000000800 */
[----:B------:R-:W-:Y:S01]  /*39e0*/  @!PT LDS RZ, [RZ] ;  /* 0x00000000fffff984 */ /* 0x000fe20000000800 */
[----:B------:R-:W-:Y:S01]  /*39f0*/  @!PT LDS RZ, [RZ] ;  /* 0x00000000fffff984 */ /* 0x000fe20000000800 */
[----:B------:R2:W-:Y:S06]  /*3a00*/  MEMBAR.ALL.CTA ;  /* 0x0000000000007992 */ /* 0x0005ec0000008000 */
[----:B--2---:R-:W2:Y:S01]  /*3a10*/  FENCE.VIEW.ASYNC.S ;  /* 0x00000000000073c6 */ /* 0x004ea20000000000 */
[----:B------:R-:W-:-:S04]  /*3a20*/  PRMT R0, RZ, 0x654, R0 ;  /* 0x00000654ff007816 */ /* 0x000fc80000000000 */
[----:B--2---:R2:W-:Y:S01]  /*3a30*/  SYNCS.ARRIVE.TRANS64.RED.A1T0 RZ, [R0+URZ], RZ ;  /* 0x000000ff00ff79a7 */ /* 0x0045e200081004ff */
[----:B-1----:R-:W-:Y:S01]  /*3a40*/  LOP3.LUT P1, RZ, R6, 0x1, RZ, 0xc0, !PT ;  /* 0x0000000106ff7812 */ /* 0x002fe2000782c0ff */
[----:B--2---:R-:W-:-:S12]  /*3a50*/  BRA.U UP2, `(.L_x_76) ;  /* 0x0000000102e07547 */ /* 0x004fd8000b800000 */
[----:B------:R-:W1:Y:S01]  /*3a60*/  LDCU UR6, c[0x0][0x38c] ;  /* 0x00007180ff0677ac */ /* 0x000e620008000800 */
[----:B------:R-:W-:Y:S02]  /*3a70*/  PLOP3.LUT P2, PT, PT, PT, PT, 0x80, 0x8 ;  /* 0x000000000008781c */ /* 0x000fe40003f4f070 */
[----:B------:R-:W-:Y:S01]  /*3a80*/  SHF.L.U32 R4, R9, 0x1f, RZ ;  /* 0x0000001f09047819 */ /* 0x000fe200000006ff */
[----:B------:R-:W-:Y:S02]  /*3a90*/  ULEA UR10, UR22, UR8, 0x3 ;  /* 0x00000008160a7291 */ /* 0x000fe4000f8e18ff */
[----:B------:R-:W-:Y:S02]  /*3aa0*/  ULEA UR11, UR22, UR24, 0x8 ;  /* 0x00000018160b7291 */ /* 0x000fe4000f8e40ff */
[----:B-1----:R-:W-:-:S06]  /*3ab0*/  UISETP.GE.AND UP0, UPT, UR6, 0x1, UPT ;  /* 0x000000010600788c */ /* 0x002fcc000bf06270 */
[----:B------:R-:W-:-:S05]  /*3ac0*/  PLOP3.LUT P0, PT, PT, PT, UP0, 0x80, 0x8 ;  /* 0x000000000008781c */ /* 0x000fca0003f0f008 */
[----:B------:R-:W-:-:S08]  /*3ad0*/  @UP0 ULEA UR6, UR21, UR8, 0x3 ;  /* 0x0000000815060291 */ /* 0x000fd0000f8e18ff */
[----:B------:R-:W-:-:S04]  /*3ae0*/  @P0 SHF.L.U32 R0, R2, 0x1f, RZ ;  /* 0x0000001f02000819 */ /* 0x000fc800000006ff */
[----:B------:R1:W2:Y:S01]  /*3af0*/  @P0 SYNCS.PHASECHK.TRANS64.TRYWAIT P2, [UR6], R0 ;  /* 0x00000000ff0005a7 */ /* 0x0002a20008041106 */
[----:B------:R-:W3:Y:S02]  /*3b00*/  SYNCS.PHASECHK.TRANS64.TRYWAIT P0, [UR10+0x130], R4 ;  /* 0x00013004ff0075a7 */ /* 0x000ee4000800110a */
[----:B-123--:R-:W-:Y:S05]  /*3b10*/  @!P0 BRA `(.L_x_77) ;  /* 0x0000008800948947 */ /* 0x00efea0003800000 */
.L_x_188:
[----:B------:R-:W-:Y:S01]  /*3b20*/  UMOV UR19, UR20 ;  /* 0x0000001400137c82 */ /* 0x000fe20008000000 */
[----:B------:R-:W-:Y:S05]  /*3b30*/  BRA.U !UP0, `(.L_x_78) ;  /* 0x0000000108987547 */ /* 0x000fea000b800000 */
[----:B------:R-:W-:Y:S02]  /*3b40*/  UIADD3 UR19, UPT, UPT, UR23, UR20, URZ ;  /* 0x0000001417137290 */ /* 0x000fe4000fffe0ff */
[----:B------:R-:W-:Y:S01]  /*3b50*/  UPLOP3.LUT UP3, UPT, UPT, UPT, UPT, 0x40, 0x4 ;  /* 0x000000000004789c */ /* 0x000fe20003f6e870 */
[----:B------:R-:W-:Y:S01]  /*3b60*/  UMOV UR18, UR7 ;  /* 0x0000000700127c82 */ /* 0x000fe20008000000 */
[----:B------:R-:W-:-:S09]  /*3b70*/  UMOV UR17, UR21 ;  /* 0x0000001500117c82 */ /* 0x000fd20008000000 */
.L_x_81:
[----:B--2---:R-:W-:Y:S01]  /*3b80*/  ULEA UR9, UR17, UR8, 0x3 ;  /* 0x0000000811097291 */ /* 0x004fe2000f8e18ff */
[----:B---3--:R-:W-:Y:S11]  /*3b90*/  @P2 BRA `(.L_x_79) ;  /* 0x00000000000c2947 */ /* 0x008ff60003800000 */
[----:B-1----:R-:W-:Y:S04]  /*3ba0*/  SHF.L.U32 R4, R2, 0x1f, RZ ;  /* 0x0000001f02047819 */ /* 0x002fe800000006ff */
[----:B------:R-:W1:Y:S02]  /*3bb0*/  SYNCS.PHASECHK.TRANS64.TRYWAIT P0, [UR9], R4 ;  /* 0x00000004ff0075a7 */ /* 0x000e640008001109 */
[----:B-1----:R-:W-:Y:S05]  /*3bc0*/  @!P0 BRA `(.L_x_80) ;  /* 0x0000008800808947 */ /* 0x002fea0003800000 */
.L_x_79:
[----:B------:R-:W-:Y:S01]  /*3bd0*/  UISETP.NE.AND UP0, UPT, UR18, 0x1, UPT ;  /* 0x000000011200788c */ /* 0x000fe2000bf05270 */
[----:B------:R-:W-:Y:S01]  /*3be0*/  PLOP3.LUT P2, PT, PT, PT, PT, 0x80, 0x8 ;  /* 0x000000000008781c */ /* 0x000fe20003f4f070 */
[----:B------:R-:W-:Y:S02]  /*3bf0*/  UIADD3 UR21, UPT, UPT, UR17, 0x1, URZ ;  /* 0x0000000111157890 */ /* 0x000fe4000fffe0ff */
[----:B------:R-:W-:Y:S02]  /*3c00*/  ULEA UR30, UR17, UR15, 0x9 ;  /* 0x0000000f111e7291 */ /* 0x000fe4000f8e48ff */
[----:B------:R-:W-:Y:S01]  /*3c10*/  UISETP.NE.AND UP1, UPT, UR21, 0xb, UPT ;  /* 0x0000000b1500788c */ /* 0x000fe2000bf25270 */
[----:B------:R-:W-:Y:S01]  /*3c20*/  PLOP3.LUT P0, PT, PT, PT, UP0, 0x80, 0x8 ;  /* 0x000000000008781c */ /* 0x000fe20003f0f008 */
[----:B------:R-:W-:Y:S02]  /*3c30*/  ULEA UR32, UR17, UR14, 0x9 ;  /* 0x0000000e11207291 */ /* 0x000fe4000f8e48ff */
[----:B------:R-:W-:Y:S02]  /*3c40*/  USEL UR16, URZ, 0x1, UP1 ;  /* 0x00000001ff107887 */ /* 0x000fe40008800000 */
[----:B------:R-:W-:Y:S02]  /*3c50*/  USEL UR21, UR21, URZ, UP1 ;  /* 0x000000ff15157287 */ /* 0x000fe40008800000 */
[----:B------:R-:W-:Y:S02]  /*3c60*/  UIADD3 UR36, UPT, UPT, UR30, 0x2, URZ ;  /* 0x000000021e247890 */ /* 0x000fe4000fffe0ff */
[----:B------:R-:W-:Y:S01]  /*3c70*/  @UP0 ULEA UR6, UR21, UR8, 0x3 ;  /* 0x0000000815060291 */ /* 0x000fe2000f8e18ff */
[----:B------:R-:W-:Y:S01]  /*3c80*/  LOP3.LUT R2, R2, UR16, RZ, 0x3c, !PT ;  /* 0x0000001002027c12 */ /* 0x000fe2000f8e3cff */
[----:B------:R-:W-:Y:S02]  /*3c90*/  UIADD3 UR34, UPT, UPT, UR32, 0x2, URZ ;  /* 0x0000000220227890 */ /* 0x000fe4000fffe0ff */
[----:B------:R-:W-:Y:S01]  /*3ca0*/  UIADD3 UR9, UPT, UPT, UR9, 0x58, URZ ;  /* 0x0000005809097890 */ /* 0x000fe2000fffe0ff */
[----:B-1----:R-:W-:Y:S01]  /*3cb0*/  @P0 SHF.L.U32 R0, R2, 0x1f, RZ ;  /* 0x0000001f02000819 */ /* 0x002fe200000006ff */
[----:B------:R-:W-:Y:S01]  /*3cc0*/  UMOV UR31, 0x80004020 ;  /* 0x80004020001f7882 */ /* 0x000fe20000000000 */
[----:B------:R-:W-:Y:S01]  /*3cd0*/  UMOV UR33, 0x80004020 ;  /* 0x8000402000217882 */ /* 0x000fe20000000000 */
[----:B------:R-:W-:Y:S01]  /*3ce0*/  UMOV UR37, 0x80004020 ;  /* 0x8000402000257882 */ /* 0x000fe20000000000 */
[----:B------:R2:W3:Y:S01]  /*3cf0*/  @P0 SYNCS.PHASECHK.TRANS64.TRYWAIT P2, [UR6], R0 ;  /* 0x00000000ff0005a7 */ /* 0x0004e20008041106 */
[----:B------:R-:W-:Y:S01]  /*3d00*/  UIADD3 UR20, UPT, UPT, UR20, 0x1, URZ ;  /* 0x0000000114147890 */ /* 0x000fe2000fffe0ff */
[----:B------:R2:W-:Y:S01]  /*3d10*/  UTCQMMA.2CTA gdesc[UR32], gdesc[UR30], tmem[UR11], tmem[UR28], idesc[UR29], UP3 ;  /* 0x00ff1c1e200075ea */ /* 0x0005e20009a0030b */
[----:B------:R-:W-:Y:S02]  /*3d20*/  UIADD3 UR18, UPT, UPT, UR18, -0x1, URZ ;  /* 0xffffffff12127890 */ /* 0x000fe4000fffe0ff */
[----:B------:R-:W-:Y:S02]  /*3d30*/  UISETP.NE.AND UP0, UPT, UR20, UR19, UPT ;  /* 0x000000131400728c */ /* 0x000fe4000bf05270 */
[----:B------:R-:W-:Y:S01]  /*3d40*/  UPLOP3.LUT UP3, UPT, UPT, UPT, UPT, 0x80, 0x8 ;  /* 0x000000000008789c */ /* 0x000fe20003f6f070 */
[----:B------:R-:W-:Y:S01]  /*3d50*/  UMOV UR35, 0x80004020 ;  /* 0x8000402000237882 */ /* 0x000fe20000000000 */
[----:B------:R-:W-:Y:S01]  /*3d60*/  UMOV UR17, UR21 ;  /* 0x0000001500117c82 */ /* 0x000fe20008000000 */
[----:B------:R2:W-:Y:S01]  /*3d70*/  UTCQMMA.2CTA gdesc[UR34], gdesc[UR36], tmem[UR11], tmem[UR26], idesc[UR27], UPT ;  /* 0x00ff1a24220075ea */ /* 0x0005e2000ba0030b */
[----:B------:R2:W-:Y:S03]  /*3d80*/  UTCBAR.2CTA.MULTICAST [UR9], URZ, UR13 ;  /* 0x000000ff090073e9 */ /* 0x0005e6000820080d */
[----:B------:R-:W-:Y:S05]  /*3d90*/  BRA.U UP0, `(.L_x_81) ;  /* 0xfffffffd00787547 */ /* 0x000fea000b83ffff */
.L_x_78:
[----:B------:R-:W-:Y:S01]  /*3da0*/  UIADD3 UR10, UPT, UPT, UR10, 0x120, URZ ;  /* 0x000001200a0a7890 */ /* 0x000fe2000fffe0ff */
[----:B------:R-:W-:-:S08]  /*3db0*/  UMOV UR20, UR19 ;  /* 0x0000001300147c82 */ /* 0x000fd00008000000 */
[----:B------:R4:W-:Y:S01]  /*3dc0*/  UTCBAR.2CTA.MULTICAST [UR10], URZ, UR12 ;  /* 0x000000ff0a0073e9 */ /* 0x0009e2000820080c */
[----:B------:R-:W-:Y:S02]  /*3dd0*/  NOP ;  /* 0x0000000000007918 */ /* 0x000fe40000000000 */
.L_x_76:
[----:B------:R-:W-:Y:S01]  /*3de0*/  UIADD3 UR22, UPT, UPT, UR22, 0x1, URZ ;  /* 0x0000000116167890 */ /* 0x000fe2000fffe0ff */
[----:B------:R-:W-:-:S03]  /*3df0*/  ISETP.NE.AND P0, PT, R8, 0x2, PT ;  /* 0x000000020800780c */ /* 0x000fc60003f05270 */
[----:B------:R-:W-:Y:S01]  /*3e00*/  UISETP.NE.AND UP0, UPT, UR22, 0x2, UPT ;  /* 0x000000021600788c */ /* 0x000fe2000bf05270 */
[----:B-12---:R-:W-:Y:S02]  /*3e10*/  SEL R0, RZ, 0x1, P0 ;  /* 0x00000001ff007807 */ /* 0x006fe40000000000 */
[----:B------:R-:W-:Y:S01]  /*3e20*/  SEL R8, R8, RZ, P0 ;  /* 0x000000ff08087207 */ /* 0x000fe20000000000 */
[----:B------:R-:W-:Y:S01]  /*3e30*/  USEL UR6, URZ, 0x1, UP0 ;  /* 0x00000001ff067887 */ /* 0x000fe20008000000 */
[----:B------:R-:W-:Y:S01]  /*3e40*/  LOP3.LUT R3, R3, R0, RZ, 0x3c, !PT ;  /* 0x0000000003037212 */ /* 0x000fe200078e3cff */
[----:B------:R-:W-:-:S04]  /*3e50*/  USEL UR22, UR22, URZ, UP0 ;  /* 0x000000ff16167287 */ /* 0x000fc80008000000 */
[----:B------:R-:W-:Y:S01]  /*3e60*/  LOP3.LUT R9, R9, UR6, RZ, 0x3c, !PT ;  /* 0x0000000609097c12 */ /* 0x000fe2000f8e3cff */
[----:B------:R-:W-:Y:S07]  /*3e70*/  @P1 BRA `(.L_x_82) ;  /* 0xfffffff800b01947 */ /* 0x000fee000383ffff */
[----:B------:R-:W1:Y:S01]  /*3e80*/  S2UR UR6, SR_CgaCtaId ;  /* 0x00000000000679c3 */ /* 0x000e620000008800 */
[----:B------:R-:W-:Y:S01]  /*3e90*/  ELECT P0, URZ, PT ;  /* 0x0000000000ff782f */ /* 0x000fe20003800000 */
[----:B------:R-:W-:Y:S01]  /*3ea0*/  HFMA2 R0, -RZ, RZ, 0, 5.9604644775390625e-08 ;  /* 0x00000001ff007431 */ /* 0x000fe200000001ff */
[----:B------:R-:W-:-:S05]  /*3eb0*/  UMOV UR7, 0x40 ;  /* 0x0000004000077882 */ /* 0x000fca0000000000 */
[----:B------:R-:W-:Y:S01]  /*3ec0*/  UVIRTCOUNT.DEALLOC.SMPOOL 0x80 ;  /* 0x000000800000784c */ /* 0x000fe20000000000 */
[----:B------:R-:W-:Y:S02]  /*3ed0*/  UISETP.NE.AND UP0, UPT, UR5, URZ, UPT ;  /* 0x000000ff0500728c */ /* 0x000fe4000bf05270 */
[----:B-1----:R-:W-:-:S09]  /*3ee0*/  ULEA UR6, UR6, UR7, 0x18 ;  /* 0x0000000706067291 */ /* 0x002fd2000f8ec0ff */
[----:B------:R1:W-:Y:S01]  /*3ef0*/  @P0 STS.U8 [UR6+0x1c], R0 ;  /* 0x00001c00ff000988 */ /* 0x0003e20008000006 */
[----:B------:R-:W-:Y:S05]  /*3f00*/  BRA.U UP0, `(.L_x_83) ;  /* 0x0000000100587547 */ /* 0x000fea000b800000 */
[----:B------:R-:W-:Y:S01]  /*3f10*/  UIADD3 UR7, UPT, UPT, UR8, 0x130, URZ ;  /* 0x0000013008077890 */ /* 0x000fe2000fffe0ff */
[----:B------:R-:W-:-:S03]  /*3f20*/  SHF.L.U32 R2, R9, 0x1f, RZ ;  /* 0x0000001f09027819 */ /* 0x000fc600000006ff */
[----:B------:R-:W-:-:S09]  /*3f30*/  ULEA UR5, UR22, UR7, 0x3 ;  /* 0x0000000716057291 */ /* 0x000fd2000f8e18ff */
[----:B------:R-:W2:Y:S02]  /*3f40*/  SYNCS.PHASECHK.TRANS64.TRYWAIT P0, [UR5], R2 ;  /* 0x00000002ff0075a7 */ /* 0x000ea40008001105 */
[----:B--2---:R-:W-:Y:S05]  /*3f50*/  @!P0 BRA `(.L_x_84) ;  /* 0x0000008400b48947 */ /* 0x004fea0003800000 */
.L_x_191:
[----:B------:R-:W-:-:S04]  /*3f60*/  UIADD3 UR9, UPT, UPT, UR22, 0x1, URZ ;  /* 0x0000000116097890 */ /* 0x000fc8000fffe0ff */
[----:B------:R-:W-:-:S04]  /*3f70*/  UISETP.NE.AND UP1, UPT, UR9, 0x2, UPT ;  /* 0x000000020900788c */ /* 0x000fc8000bf25270 */
[----:B------:R-:W-:Y:S02]  /*3f80*/  USEL UR5, URZ, 0x1, UP1 ;  /* 0x00000001ff057887 */ /* 0x000fe40008800000 */
[----:B------:R-:W-:-:S04]  /*3f90*/  USEL UR9, UR9, URZ, UP1 ;  /* 0x000000ff09097287 */ /* 0x000fc80008800000 */
[----:B------:R-:W-:Y:S01]  /*3fa0*/  ULEA UR9, UR9, UR7, 0x3 ;  /* 0x0000000709097291 */ /* 0x000fe2000f8e18ff */
[----:B-1----:R-:W-:-:S04]  /*3fb0*/  LOP3.LUT R2, R9, UR5, RZ, 0x3c, !PT ;  /* 0x0000000509027c12 */ /* 0x002fc8000f8e3cff */
[----:B------:R-:W-:Y:S01]  /*3fc0*/  SHF.L.U32 R2, R2, 0x1f, RZ ;  /* 0x0000001f02027819 */ /* 0x000fe200000006ff */
[----:B------:R-:W-:-:S04]  /*3fd0*/  IMAD.U32 R0, RZ, RZ, UR9 ;  /* 0x00000009ff007e24 */ /* 0x000fc8000f8e00ff */
[----:B------:R1:W2:Y:S03]  /*3fe0*/  SYNCS.PHASECHK.TRANS64.TRYWAIT P0, [R0+URZ], R2 ;  /* 0x00000002000075a7 */ /* 0x0002a600080011ff */
[----:B--2---:R-:W-:Y:S05]  /*3ff0*/  @!P0 NANOSLEEP.SYNCS 0x989680 ;  /* 0x009896800000895d */ /* 0x004fea0003900000 */
[----:B------:R-:W2:Y:S02]  /*4000*/  @!P0 SYNCS.PHASECHK.TRANS64 P0, [R0+URZ], R2 ;  /* 0x00000002000085a7 */ /* 0x000ea400080010ff */
[----:B--2---:R-:W-:Y:S05]  /*4010*/  @P0 BRA `(.L_x_85) ;  /* 0x0000000000200947 */ /* 0x004fea0003800000 */
.L_x_86:
[----:B--2---:R2:W1:Y:S02]  /*4020*/  SYNCS.PHASECHK.TRANS64.TRYWAIT P0, [R0+URZ], R2 ;  /* 0x00000002000075a7 */ /* 0x00446400080011ff */
[----:B-1----:R-:W-:Y:S05]  /*4030*/  @!P0 NANOSLEEP.SYNCS 0x989680 ;  /* 0x009896800000895d */ /* 0x002fea0003900000 */
[----:B------:R-:W1:Y:S02]  /*4040*/  @!P0 SYNCS.PHASECHK.TRANS64 P0, [R0+URZ], R2 ;  /* 0x00000002000085a7 */ /* 0x000e6400080010ff */
[----:B-1----:R-:W-:Y:S05]  /*4050*/  @!P0 BRA `(.L_x_86) ;  /* 0xfffffffc00f08947 */ /* 0x002fea000383ffff */
[----:B------:R-:W-:Y:S05]  /*4060*/  BRA `(.L_x_85) ;  /* 0x00000000000c7947 */ /* 0x000fea0003800000 */
.L_x_83:
[----:B------:R-:W-:-:S04]  /*4070*/  UIADD3 UR5, UPT, UPT, UR8, 0x160, URZ ;  /* 0x0000016008057890 */ /* 0x000fc8000fffe0ff */
[----:B------:R-:W-:-:S09]  /*4080*/  UPRMT UR5, UR4, 0x654, UR5 ;  /* 0x0000065404057896 */ /* 0x000fd20008000005 */
[----:B------:R-:W-:Y:S03]  /*4090*/  SYNCS.ARRIVE.TRANS64.RED.A1T0 RZ, [UR5], RZ ;  /* 0x000000ffffff79a7 */ /* 0x000fe60008100405 */
.L_x_85:
[----:B-12---:R-:W-:Y:S01]  /*40a0*/  SHF.L.U32 R2, RZ, 0x1f, RZ ;  /* 0x0000001fff027819 */ /* 0x006fe200000006ff */
[----:B------:R-:W-:Y:S01]  /*40b0*/  UIADD3 UR5, UPT, UPT, UR8, 0x160, URZ ;  /* 0x0000016008057890 */ /* 0x000fe2000fffe0ff */
[----:B------:R-:W-:Y:S02]  /*40c0*/  PLOP3.LUT P0, PT, PT, PT, UP0, 0x80, 0x8 ;  /* 0x000000000008781c */ /* 0x000fe40003f0f008 */
[----:B------:R-:W1:Y:S02]  /*40d0*/  SYNCS.PHASECHK.TRANS64.TRYWAIT P1, [UR8+0x160], R2 ;  /* 0x00016002ff0075a7 */ /* 0x000e640008021108 */
[----:B-1----:R-:W-:Y:S09]  /*40e0*/  @!P1 BRA `(.L_x_87) ;  /* 0x0000008400689947 */ /* 0x002ff20003800000 */
.L_x_193:
[----:B------:R-:W-:Y:S01]  /*40f0*/  @!UP0 UPRMT UR5, UR4, 0x654, UR5 ;  /* 0x0000065404058896 */ /* 0x000fe20008000005 */
[----:B------:R-:W-:Y:S02]  /*4100*/  UMOV UR8, 0xffff ;  /* 0x0000ffff00087882 */ /* 0x000fe40000000000 */
[----:B------:R-:W-:-:S06]  /*4110*/  UMOV UR4, 0x1 ;  /* 0x0000000100047882 */ /* 0x000fcc0000000000 */
[----:B------:R-:W-:Y:S01]  /*4120*/  @!P0 SYNCS.ARRIVE.TRANS64.RED.A1T0 RZ, [UR5], RZ ;  /* 0x000000ffffff89a7 */ /* 0x000fe20008100405 */
[----:B------:R-:W-:Y:S01]  /*4130*/  NOP ;  /* 0x0000000000007918 */ /* 0x000fe20000000000 */
[----:B-1----:R-:W1:Y:S01]  /*4140*/  LDS R0, [UR6+0x14] ;  /* 0x00001406ff007984 */ /* 0x002e620008000800 */
[----:B------:R-:W-:-:S04]  /*4150*/  ULOP3.LUT UR5, UR24, 0xffff, URZ, 0xc0, !UPT ;  /* 0x0000ffff18057892 */ /* 0x000fc8000f8ec0ff */
[----:B------:R-:W-:-:S04]  /*4160*/  USHF.R.U32.HI UR5, URZ, 0x5, UR5 ;  /* 0x00000005ff057899 */ /* 0x000fc80008011605 */
[----:B------:R-:W-:Y:S02]  /*4170*/  USHF.L.U32 UR8, UR8, UR5, URZ ;  /* 0x0000000508087299 */ /* 0x000fe400080006ff */
[----:B------:R-:W-:-:S04]  /*4180*/  USHF.L.U32 UR4, UR4, UR5, URZ ;  /* 0x0000000504047299 */ /* 0x000fc800080006ff */
[----:B-1----:R-:W-:-:S04]  /*4190*/  LOP3.LUT R0, R0, UR8, RZ, 0xc0, !PT ;  /* 0x0000000800007c12 */ /* 0x002fc8000f8ec0ff */
[----:B------:R-:W-:-:S13]  /*41a0*/  ISETP.NE.AND P0, PT, R0, UR8, PT ;  /* 0x0000000800007c0c */ /* 0x000fda000bf05270 */
[----:B------:R-:W-:Y:S05]  /*41b0*/  @P0 BRA `(.L_x_88) ;  /* 0x0000000000580947 */ /* 0x000fea0003800000 */
[----:B------:R-:W1:Y:S02]  /*41c0*/  LDS R0, [UR6+0x18] ;  /* 0x00001806ff007984 */ /* 0x000e640008000800 */
[----:B-1----:R-:W-:-:S04]  /*41d0*/  LOP3.LUT R0, R0, UR4, RZ, 0xc0, !PT ;  /* 0x0000000400007c12 */ /* 0x002fc8000f8ec0ff */
[----:B------:R-:W-:-:S13]  /*41e0*/  ISETP.NE.AND P0, PT, R0, UR4, PT ;  /* 0x0000000400007c0c */ /* 0x000fda000bf05270 */
[----:B------:R-:W-:Y:S05]  /*41f0*/  @P0 BRA `(.L_x_89) ;  /* 0x00000000003c0947 */ /* 0x000fea0003800000 */
[----:B------:R-:W1:Y:S01]  /*4200*/  S2R R2, SR_LANEID ;  /* 0x0000000000027919 */ /* 0x000e620000000000 */
[----:B------:R-:W-:Y:S01]  /*4210*/  ULOP3.LUT UR8, URZ, UR8, URZ, 0x33, !UPT ;  /* 0x00000008ff087292 */ /* 0x000fe2000f8e33ff */
[----:B------:R-:W-:Y:S02]  /*4220*/  VOTEU.ANY UR7, UPT, PT ;  /* 0x0000000000077886 */ /* 0x000fe400038e0100 */
[----:B------:R-:W-:-:S03]  /*4230*/  UFLO.U32 UR7, UR7 ;  /* 0x00000007000772bd */ /* 0x000fc600080e0000 */
[----:B------:R-:W-:-:S04]  /*4240*/  IMAD.U32 R0, RZ, RZ, UR8 ;  /* 0x00000008ff007e24 */ /* 0x000fc8000f8e00ff */
[----:B------:R2:W3:Y:S02]  /*4250*/  REDUX UR5, R0 ;  /* 0x00000000000573c4 */ /* 0x0004e40000000000 */
[----:B------:R1:W-:Y:S02]  /*4260*/  UTCATOMSWS.AND URZ, UR8 ;  /* 0x0000000800ff79e3 */ /* 0x0003e40008000000 */
[----:B-1----:R-:W-:Y:S02]  /*4270*/  ISETP.EQ.U32.AND P0, PT, R2, UR7, PT ;  /* 0x0000000702007c0c */ /* 0x002fe4000bf02070 */
[----:B--2---:R-:W-:Y:S02]  /*4280*/  LOP3.LUT R0, RZ, UR4, RZ, 0x33, !PT ;  /* 0x00000004ff007c12 */ /* 0x004fe4000f8e33ff */
[----:B---3--:R-:W-:Y:S02]  /*4290*/  MOV R2, UR5 ;  /* 0x0000000500027c02 */ /* 0x008fe40008000f00 */
[----:B------:R-:W1:Y:S07]  /*42a0*/  REDUX UR4, R0 ;  /* 0x00000000000473c4 */ /* 0x000e6e0000000000 */
[----:B------:R2:W-:Y:S01]  /*42b0*/  @P0 ATOMS.AND RZ, [UR6+0x14], R2 ;  /* 0x00001402ffff098c */ /* 0x0005e2000a800006 */
[----:B-1----:R-:W-:-:S05]  /*42c0*/  IMAD.U32 R0, RZ, RZ, UR4 ;  /* 0x00000004ff007e24 */ /* 0x002fca000f8e00ff */
[----:B------:R2:W-:Y:S01]  /*42d0*/  @P0 ATOMS.AND RZ, [UR6+0x18], R0 ;  /* 0x00001800ffff098c */ /* 0x0005e2000a800006 */
[----:B------:R-:W-:Y:S05]  /*42e0*/  BRA `(.L_x_90) ;  /* 0x0000000000147947 */ /* 0x000fea0003800000 */
.L_x_89:
[----:B------:R-:W-:Y:S02]  /*42f0*/  MOV R2, 0x4310 ;  /* 0x0000431000027802 */ /* 0x000fe40000000f00 */
[----:B---345:R-:W-:Y:S05]  /*4300*/  CALL.REL.NOINC `($__internal_0_$__cuda_sm10x_tcgen05_guardrail_trap_col_being_dealloced_not_returned_by_alloc) ;  /* 0x0000008800447944 */ /* 0x038fea0003c00000 */
[----:B------:R-:W-:Y:S05]  /*4310*/  BRA `(.L_x_90) ;  /* 0x0000000000087947 */ /* 0x000fea0003800000 */
.L_x_88:
[----:B------:R-:W-:Y:S02]  /*4320*/  MOV R2, 0x4340 ;  /* 0x0000434000027802 */ /* 0x000fe40000000f00 */
[----:B---345:R-:W-:Y:S05]  /*4330*/  CALL.REL.NOINC `($__internal_2_$__cuda_sm10x_tcgen05_guardrail_trap_unallocated_columns_being_dealloced) ;  /* 0x0000008800507944 */ /* 0x038fea0003c00000 */
.L_x_90:
[----:B------:R-:W-:Y:S01]  /*4340*/  NOP ;  /* 0x0000000000007918 */ /* 0x000fe20000000000 */
[----:B----4-:R-:W-:Y:S05]  /*4350*/  EXIT ;  /* 0x000000000000794d */ /* 0x010fea0003800000 */
.L_x_63:
[----:B------:R-:W-:-:S09]  /*4360*/  UISETP.NE.OR UP5, UPT, UR10, 0x3, UP5 ;  /* 0x000000030a00788c */ /* 0x000fd2000afa5670 */
[----:B------:R-:W-:Y:S05]  /*4370*/  BRA.U UP5, `(.L_x_91) ;  /* 0x0000001105087547 */ /* 0x000fea000b800000 */
[----:B------:R-:W1:Y:S01]  /*4380*/  LDC R0, c[0x0][0xb30] ;  /* 0x0002cc00ff007b82 */ /* 0x000e620000000800 */
[----:B------:R-:W2:Y:S01]  /*4390*/  LDCU.64 UR8, c[0x0][0x888] ;  /* 0x00011100ff0877ac */ /* 0x000ea20008000a00 */
[----:B------:R-:W-:Y:S02]  /*43a0*/  HFMA2 R27, -RZ, RZ, 0, 0 ;  /* 0x00000000ff1b7431 */ /* 0x000fe400000001ff */
[----:B------:R-:W-:Y:S01]  /*43b0*/  IMAD.MOV.U32 R29, RZ, RZ, 0x1 ;  /* 0x00000001ff1d7424 */ /* 0x000fe200078e00ff */
[----:B------:R-:W-:Y:S01]  /*43c0*/  MOV R25, 0x2000 ;  /* 0x0000200000197802 */ /* 0x000fe20000000f00 */
[----:B------:R-:W3:Y:S01]  /*43d0*/  LDCU.64 UR4, c[0x0][0x890] ;  /* 0x00011200ff0477ac */ /* 0x000ee20008000a00 */
[----:B------:R-:W-:Y:S01]  /*43e0*/  IMAD.MOV.U32 R28, RZ, RZ, RZ ;  /* 0x000000ffff1c7224 */ /* 0x000fe200078e00ff */
[----:B------:R-:W4:Y:S01]  /*43f0*/  LDC R24, c[0x0][0x370] ;  /* 0x0000dc00ff187b82 */ /* 0x000f220000000800 */
[----:B------:R-:W-:Y:S01]  /*4400*/  UMOV UR6, 0x400 ;  /* 0x0000040000067882 */ /* 0x000fe20000000000 */
[----:B------:R-:W-:-:S02]  /*4410*/  UPLOP3.LUT UP1, UPT, UPT, UPT, UPT, 0x40, 0x4 ;  /* 0x000000000004789c */ /* 0x000fc40003f2e870 */
[----:B------:R-:W-:-:S04]  /*4420*/  ULEA UR6, UR37, UR6, 0x18 ;  /* 0x0000000625067291 */ /* 0x000fc8000f8ec0ff */
[----:B------:R-:W4:Y:S01]  /*4430*/  LDC R3, c[0x0][0xb0c] ;  /* 0x0002c300ff037b82 */ /* 0x000f220000000800 */
[----:B------:R-:W-:Y:S02]  /*4440*/  UIADD3 UR13, UPT, UPT, UR6, 0xc8, URZ ;  /* 0x000000c8060d7890 */ /* 0x000fe4000fffe0ff */
[----:B--2---:R-:W-:Y:S02]  /*4450*/  UISETP.NE.U32.AND UP2, UPT, UR8, URZ, UPT ;  /* 0x000000ff0800728c */ /* 0x004fe4000bf45070 */
[----:B------:R-:W-:Y:S02]  /*4460*/  UIADD3 UR33, UPT, UPT, UR6, 0xb0, URZ ;  /* 0x000000b006217890 */ /* 0x000fe4000fffe0ff */
[----:B---3--:R-:W-:Y:S01]  /*4470*/  UISETP.NE.U32.AND UP3, UPT, UR4, URZ, UPT ;  /* 0x000000ff0400728c */ /* 0x008fe2000bf65070 */
[----:B------:R-:W2:Y:S01]  /*4480*/  LDC R18, c[0x0][0xb20] ;  /* 0x0002c800ff127b82 */ /* 0x000ea20000000800 */
[----:B-1----:R-:W-:Y:S01]  /*4490*/  ISETP.NE.AND P1, PT, R0, 0x1, PT ;  /* 0x000000010000780c */ /* 0x002fe20003f25270 */
[----:B------:R-:W-:-:S02]  /*44a0*/  UISETP.NE.AND.EX UP2, UPT, UR9, URZ, UPT, UP2 ;  /* 0x000000ff0900728c */ /* 0x000fc4000bf45320 */
[----:B------:R-:W-:Y:S02]  /*44b0*/  UIADD3 UR25, UPT, UPT, UR6, 0xb8, URZ ;  /* 0x000000b806197890 */ /* 0x000fe4000fffe0ff */
[----:B------:R-:W-:Y:S02]  /*44c0*/  UIADD3 UR17, UPT, UPT, UR6, 0xc0, URZ ;  /* 0x000000c006117890 */ /* 0x000fe4000fffe0ff */
[----:B------:R-:W1:Y:S01]  /*44d0*/  LDC.64 R30, c[0x0][0x348] ;  /* 0x0000d200ff1e7b82 */ /* 0x000e620000000a00 */
[----:B------:R-:W-:Y:S02]  /*44e0*/  UPRMT UR13, UR37, 0x654, UR13 ;  /* 0x00000654250d7896 */ /* 0x000fe4000800000d */
[----:B------:R-:W-:-:S05]  /*44f0*/  UISETP.NE.AND.EX UP3, UPT, UR5, URZ, UPT, UP3 ;  /* 0x000000ff0500728c */ /* 0x000fca000bf65330 */
[----:B------:R-:W3:Y:S08]  /*4500*/  LDC.64 R16, c[0x0][0xb10] ;  /* 0x0002c400ff107b82 */ /* 0x000ef00000000a00 */
[----:B------:R-:W1:Y:S08]  /*4510*/  LDC.64 R6, c[0x0][0xb18] ;  /* 0x0002c600ff067b82 */ /* 0x000e700000000a00 */
[----:B------:R-:W1:Y:S08]  /*4520*/  LDC.64 R4, c[0x0][0xb28] ;  /* 0x0002ca00ff047b82 */ /* 0x000e700000000a00 */
[----:B--2-4-:R-:W1:Y:S02]  /*4530*/  LDC R19, c[0x0][0x374] ;  /* 0x0000dd00ff137b82 */ /* 0x014e640000000800 */
.L_x_102:
[C---:B------:R-:W-:Y:S02]  /*4540*/  LEA R0, R28.reuse, UR6, 0x3 ;  /* 0x000000061c007c11 */ /* 0x040fe4000f8e18ff */
[----:B------:R-:W-:Y:S02]  /*4550*/  SHF.L.U32 R2, R27, 0x1f, RZ ;  /* 0x0000001f1b027819 */ /* 0x000fe400000006ff */
[----:B------:R-:W-:Y:S02]  /*4560*/  LEA R20, R28, UR6, 0x4 ;  /* 0x000000061c147c11 */ /* 0x000fe4000f8e20ff */
[----:B--2---:R-:W2:Y:S02]  /*4570*/  SYNCS.PHASECHK.TRANS64.TRYWAIT P0, [R0+URZ+0x100], R2 ;  /* 0x00010002000075a7 */ /* 0x004ea400080011ff */
[----:B--2---:R-:W-:Y:S05]  /*4580*/  @!P0 BRA `(.L_x_92) ;  /* 0x0000008000588947 */ /* 0x004fea0003800000 */
.L_x_194:
[----:B------:R-:W-:Y:S01]  /*4590*/  ISETP.GE.AND P0, PT, R72, 0x1, PT ;  /* 0x000000014800780c */ /* 0x000fe20003f06270 */
[----:B------:R-:W4:Y:S01]  /*45a0*/  LDS.128 R20, [R20+0x170] ;  /* 0x0001700014147984 */ /* 0x000f220000000c00 */
[----:B--2---:R-:W-:Y:S01]  /*45b0*/  VIADD R0, R0, 0x110 ;  /* 0x0000011000007836 */ /* 0x004fe20000000000 */
[----:B------:R-:W-:Y:S01]  /*45c0*/  @!PT LDS RZ, [RZ] ;  /* 0x00000000fffff984 */ /* 0x000fe20000000800 */
[----:B------:R-:W-:Y:S01]  /*45d0*/  @!PT LDS RZ, [RZ] ;  /* 0x00000000fffff984 */ /* 0x000fe20000000800 */
[----:B------:R-:W-:Y:S01]  /*45e0*/  @!PT LDS RZ, [RZ] ;  /* 0x00000000fffff984 */ /* 0x000fe20000000800 */
[----:B------:R-:W-:Y:S01]  /*45f0*/  @!PT LDS RZ, [RZ] ;  /* 0x00000000fffff984 */ /* 0x000fe20000000800 */
[----:B------:R2:W-:Y:S06]  /*4600*/  MEMBAR.ALL.CTA ;  /* 0x0000000000007992 */ /* 0x0005ec0000008000 */
[----:B--2---:R-:W2:Y:S01]  /*4610*/  FENCE.VIEW.ASYNC.S ;  /* 0x00000000000073c6 */ /* 0x004ea20000000000 */
[----:B------:R-:W-:Y:S04]  /*4620*/  PRMT R0, RZ, 0x654, R0 ;  /* 0x00000654ff007816 */ /* 0x000fe80000000000 */
[----:B--2---:R2:W-:Y:S01]  /*4630*/  SYNCS.ARRIVE.TRANS64.RED.A1T0 RZ, [R0+URZ], RZ ;  /* 0x000000ff00ff79a7 */ /* 0x0045e200081004ff */
[----:B----4-:R-:W-:Y:S11]  /*4640*/  LOP3.LUT P3, RZ, R22, 0x1, RZ, 0xc0, !PT ;  /* 0x0000000116ff7812 */ /* 0x010ff6000786c0ff */
[----:B------:R-:W-:Y:S02]  /*4650*/  @!UPT UIADD3 URZ, UPT, UPT, URZ, URZ, URZ ;  /* 0x000000fffffff290 */ /* 0x000fe4000fffe0ff */
[----:B------:R-:W-:Y:S02]  /*4660*/  @P3 MOV R11, R20 ;  /* 0x00000014000b3202 */ /* 0x000fe40000000f00 */
[----:B------:R-:W-:Y:S01]  /*4670*/  @P3 LOP3.LUT R10, R21, 0xffff, RZ, 0xc0, !PT ;  /* 0x0000ffff150a3812 */ /* 0x000fe200078ec0ff */
[----:B--2---:R-:W-:Y:S06]  /*4680*/  @!P0 BRA `(.L_x_93) ;  /* 0x0000000000a48947 */ /* 0x004fec0003800000 */
[-C--:B-1----:R-:W-:Y:S01]  /*4690*/  IMAD.HI.U32 R0, R19, R7.reuse, RZ ;  /* 0x0000000713007227 */ /* 0x082fe200078e00ff */
[----:B------:R-:W-:Y:S02]  /*46a0*/  ISETP.NE.AND P0, PT, R6, 0x1, PT ;  /* 0x000000010600780c */ /* 0x000fe40003f05270 */
[----:B------:R-:W-:Y:S01]  /*46b0*/  ISETP.NE.AND P2, PT, R72, 0x1, PT ;  /* 0x000000014800780c */ /* 0x000fe20003f45270 */
[----:B---3--:R-:W-:Y:S01]  /*46c0*/  IMAD.HI.U32 R9, R24, R16, RZ ;  /* 0x0000001018097227 */ /* 0x008fe200078e00ff */
[----:B------:R-:W-:Y:S02]  /*46d0*/  SHF.R.U32.HI R0, RZ, R18, R0 ;  /* 0x00000012ff007219 */ /* 0x000fe40000011600 */
[----:B------:R-:W-:Y:S01]  /*46e0*/  ISETP.NE.AND P4, PT, R3, 0x1, PT ;  /* 0x000000010300780c */ /* 0x000fe20003f85270 */
[----:B------:R-:W-:Y:S01]  /*46f0*/  IMAD.HI.U32 R13, R10, R7, RZ ;  /* 0x000000070a0d7227 */ /* 0x000fe200078e00ff */
[----:B------:R-:W-:Y:S02]  /*4700*/  SHF.R.U32.HI R9, RZ, R17, R9 ;  /* 0x00000011ff097219 */ /* 0x000fe40000011609 */
[----:B------:R-:W-:Y:S01]  /*4710*/  SEL R0, R19, R0, !P0 ;  /* 0x0000000013007207 */ /* 0x000fe20004000000 */
[----:B------:R-:W-:Y:S01]  /*4720*/  IMAD.HI.U32 R12, R11, R16, RZ ;  /* 0x000000100b0c7227 */ /* 0x000fe200078e00ff */
[----:B------:R-:W-:Y:S03]  /*4730*/  SEL R9, R24, R9, !P4 ;  /* 0x0000000918097207 */ /* 0x000fe60006000000 */
[-C--:B------:R-:W-:Y:S01]  /*4740*/  IMAD.HI.U32 R8, R0, R4.reuse, RZ ;  /* 0x0000000400087227 */ /* 0x080fe200078e00ff */
[----:B------:R-:W-:Y:S03]  /*4750*/  SHF.R.U32.HI R12, RZ, R17, R12 ;  /* 0x00000011ff0c7219 */ /* 0x000fe6000001160c */
[----:B------:R-:W-:Y:S01]  /*4760*/  IMAD.HI.U32 R2, R9, R4, RZ ;  /* 0x0000000409027227 */ /* 0x000fe200078e00ff */
[-C--:B------:R-:W-:Y:S02]  /*4770*/  @P2 SHF.R.U32.HI R0, RZ, R5.reuse, R8 ;  /* 0x00000005ff002219 */ /* 0x080fe40000011608 */
[----:B------:R-:W-:Y:S02]  /*4780*/  SHF.R.U32.HI R8, RZ, R18, R13 ;  /* 0x00000012ff087219 */ /* 0x000fe4000001160d */
[----:B------:R-:W-:Y:S01]  /*4790*/  @P2 SHF.R.U32.HI R9, RZ, R5, R2 ;  /* 0x00000005ff092219 */ /* 0x000fe20000011602 */
[----:B------:R-:W-:Y:S01]  /*47a0*/  IMAD R0, R72, R0, RZ ;  /* 0x0000000048007224 */ /* 0x000fe200078e02ff */
[----:B------:R-:W-:Y:S02]  /*47b0*/  SEL R8, R10, R8, !P0 ;  /* 0x000000080a087207 */ /* 0x000fe40004000000 */
[----:B------:R-:W-:Y:S01]  /*47c0*/  SEL R2, R11, R12, !P4 ;  /* 0x0000000c0b027207 */ /* 0x000fe20006000000 */
[----:B------:R-:W-:Y:S01]  /*47d0*/  IMAD R12, R72, R9, RZ ;  /* 0x00000009480c7224 */ /* 0x000fe200078e02ff */
[C---:B------:R-:W-:Y:S01]  /*47e0*/  ISETP.GE.AND P0, PT, R8.reuse, R0, PT ;  /* 0x000000000800720c */ /* 0x040fe20003f06270 */
[----:B------:R-:W-:Y:S03]  /*47f0*/  IMAD.HI.U32 R0, R8, R4, RZ ;  /* 0x0000000408007227 */ /* 0x000fe600078e00ff */
[----:B------:R-:W-:Y:S02]  /*4800*/  ISETP.GE.OR P0, PT, R2, R12, P0 ;  /* 0x0000000c0200720c */ /* 0x000fe40000706670 */
[-C--:B------:R-:W-:Y:S04]  /*4810*/  SHF.R.U32.HI R0, RZ, R5.reuse, R0 ;  /* 0x00000005ff007219 */ /* 0x080fe80000011600 */
[----:B------:R-:W-:Y:S05]  /*4820*/  SEL R13, R8, R0, !P2 ;  /* 0x00000000080d7207 */ /* 0x000fea0005000000 */
[----:B------:R-:W-:Y:S02]  /*4830*/  IMAD.MOV R12, RZ, RZ, -R13 ;  /* 0x000000ffff0c7224 */ /* 0x000fe400078e0a0d */
[----:B------:R-:W-:Y:S04]  /*4840*/  @!P0 IMAD.HI.U32 R0, R2, R4, RZ ;  /* 0x0000000402008227 */ /* 0x000fe800078e00ff */
[----:B------:R-:W-:Y:S01]  /*4850*/  IMAD R12, R72, R12, R8 ;  /* 0x0000000c480c7224 */ /* 0x000fe200078e0208 */
[----:B------:R-:W-:Y:S04]  /*4860*/  @!P0 SHF.R.U32.HI R0, RZ, R5, R0 ;  /* 0x00000005ff008219 */ /* 0x000fe80000011600 */
[----:B------:R-:W-:Y:S04]  /*4870*/  @!P0 SEL R0, R2, R0, !P2 ;  /* 0x0000000002008207 */ /* 0x000fe80005000000 */
[----:B------:R-:W-:Y:S01]  /*4880*/  @!P0 IADD3 R13, PT, PT, R13, -R0, RZ ;  /* 0x800000000d0d8210 */ /* 0x000fe20007ffe0ff */
[----:B------:R-:W-:Y:S01]  /*4890*/  @!P0 IMAD R0, R9, R12, R0 ;  /* 0x0000000c09008224 */ /* 0x000fe200078e0200 */
[----:B------:R-:W-:Y:S01]  /*48a0*/  IADD3 R9, PT, PT, -R8, RZ, RZ ;  /* 0x000000ff08097210 */ /* 0x000fe20007ffe1ff */
[--C-:B------:R-:W-:Y:S02]  /*48b0*/  IMAD.MOV R12, RZ, RZ, -R2.reuse ;  /* 0x000000ffff0c7224 */ /* 0x100fe400078e0a02 */
[----:B------:R-:W-:Y:S02]  /*48c0*/  @!P0 IMAD R8, R13, R72, R2 ;  /* 0x000000480d088224 */ /* 0x000fe400078e0202 */
[----:B------:R-:W-:Y:S02]  /*48d0*/  @!P0 IMAD.MOV.U32 R2, RZ, RZ, R0 ;  /* 0x000000ffff028224 */ /* 0x000fe400078e0000 */
[----:B------:R-:W-:Y:S02]  /*48e0*/  IMAD R11, R3, R12, R11 ;  /* 0x0000000c030b7224 */ /* 0x000fe400078e020b */
[----:B------:R-:W-:Y:S02]  /*48f0*/  IMAD R10, R6, R9, R10 ;  /* 0x00000009060a7224 */ /* 0x000fe400078e020a */
[----:B------:R-:W-:Y:S02]  /*4900*/  IMAD R11, R2, R3, R11 ;  /* 0x00000003020b7224 */ /* 0x000fe400078e020b */
[----:B------:R-:W-:Y:S02]  /*4910*/  IMAD R10, R8, R6, R10 ;  /* 0x00000006080a7224 */ /* 0x000fe400078e020a */
.L_x_93:
[----:B------:R-:W-:Y:S05]  /*4920*/  BRA.U UP1, `(.L_x_94) ;  /* 0x0000000101107547 */ /* 0x000fea000b800000 */
[----:B------:R-:W-:Y:S04]  /*4930*/  MOV R2, UR7 ;  /* 0x0000000700027c02 */ /* 0x000fe80008000f00 */
[----:B------:R-:W-:Y:S04]  /*4940*/  SHF.L.U32 R2, R2, 0x1f, RZ ;  /* 0x0000001f02027819 */ /* 0x000fe800000006ff */
[----:B------:R-:W2:Y:S02]  /*4950*/  SYNCS.PHASECHK.TRANS64.TRYWAIT P0, [UR6+0xf8], R2 ;  /* 0x0000f802ff0075a7 */ /* 0x000ea40008001106 */
[----:B--2---:R-:W-:Y:S05]  /*4960*/  @!P0 BRA `(.L_x_95) ;  /* 0x0000007c00748947 */ /* 0x004fea0003800000 */
.L_x_94:
[----:B------:R-:W-:Y:S02]  /*4970*/  R2UR UR35, R14 ;  /* 0x000000000e2372ca */ /* 0x000fe400000e0000 */
[----:B------:R-:W-:Y:S02]  /*4980*/  R2UR UR34, R15 ;  /* 0x000000000f2272ca */ /* 0x000fe400000e0000 */
[----:B------:R-:W-:Y:S02]  /*4990*/  ISETP.NE.U32.AND P2, PT, RZ, UR4, PT ;  /* 0x00000004ff007c0c */ /* 0x000fe4000bf45070 */
[----:B------:R-:W-:Y:S02]  /*49a0*/  SHF.L.U32 R14, R29, 0x1f, RZ ;  /* 0x0000001f1d0e7819 */ /* 0x000fe400000006ff */
[----:B------:R-:W-:Y:S05]  /*49b0*/  ISETP.NE.AND.EX P2, PT, RZ, UR5, PT, P2 ;  /* 0x00000005ff007c0c */ /* 0x000fea000bf45320 */
[----:B------:R-:W-:Y:S02]  /*49c0*/  USHF.L.U32 UR35, UR35, 0x7, URZ ;  /* 0x0000000723237899 */ /* 0x000fe400080006ff */
[----:B------:R-:W-:Y:S01]  /*49d0*/  USHF.L.U32 UR34, UR34, 0x8, URZ ;  /* 0x0000000822227899 */ /* 0x000fe200080006ff */
[----:B------:R-:W-:Y:S11]  /*49e0*/  BRA.U !UP3, `(.L_x_96) ;  /* 0x000000010b347547 */ /* 0x000ff6000b800000 */
[----:B------:R-:W-:Y:S01]  /*49f0*/  UPLOP3.LUT UP0, UPT, UPT, UPT, UP2, 0x80, 0x8 ;  /* 0x000000000008789c */ /* 0x000fe20003f0f020 */
[----:B--2---:R-:W-:Y:S02]  /*4a00*/  HFMA2 R0, -RZ, RZ, 0, 5.9604644775390625e-08 ;  /* 0x00000001ff007431 */ /* 0x004fe400000001ff */
[----:B------:R-:W-:Y:S03]  /*4a10*/  IMAD.MOV.U32 R170, RZ, RZ, 0x1 ;  /* 0x00000001ffaa7424 */ /* 0x000fe600078e00ff */
[----:B------:R-:W-:Y:S05]  /*4a20*/  PLOP3.LUT P0, PT, PT, PT, UP0, 0x80, 0x8 ;  /* 0x000000000008781c */ /* 0x000fea0003f0f008 */
[----:B------:R-:W2:Y:S01]  /*4a30*/  @UP0 LDCU.64 UR10, c[0x0][0x888] ;  /* 0x00011100ff0a07ac */ /* 0x000ea20008000a00 */
[----:B------:R-:W-:Y:S07]  /*4a40*/  @UP0 UIMAD UR8, UR36, UR4, URZ ;  /* 0x00000004240802a4 */ /* 0x000fee000f8e02ff */
[----:B------:R-:W-:Y:S01]  /*4a50*/  @!P0 PRMT R170, R0, 0x7610, R170 ;  /* 0x0000761000aa8816 */ /* 0x000fe200000000aa */
[----:B--2---:R-:W-:Y:S03]  /*4a60*/  @UP0 UIMAD.WIDE UR10, UR8, 0x4, UR10 ;  /* 0x00000004080a08a5 */ /* 0x004fe6000f8e020a */
[----:B------:R-:W2:Y:S03]  /*4a70*/  @!UP0 LDCU UR8, c[0x0][0x880] ;  /* 0x00011000ff0887ac */ /* 0x000ea60008000800 */
[----:B------:R-:W-:Y:S01]  /*4a80*/  IMAD.U32 R8, RZ, RZ, UR10 ;  /* 0x0000000aff087e24 */ /* 0x000fe2000f8e00ff */
[----:B------:R-:W-:Y:S05]  /*4a90*/  MOV R9, UR11 ;  /* 0x0000000b00097c02 */ /* 0x000fea0008000f00 */
[----:B-----5:R4:W5:Y:S02]  /*4aa0*/  @P0 LDG.E R79, desc[UR46][R8.64] ;  /* 0x0000002e084f0981 */ /* 0x020964000c1e1900 */
[----:B--2-4-:R-:W-:Y:S07]  /*4ab0*/  @!P0 IMAD.U32 R79, RZ, RZ, UR8 ;  /* 0x00000008ff4f8e24 */ /* 0x014fee000f8e00ff */
.L_x_96:
[----:B-----5:R-:W-:Y:S01]  /*4ac0*/  @!P2 FSETP.EQ.AND P0, PT, R79, RZ, PT ;  /* 0x000000ff4f00a20b */ /* 0x020fe20003f02000 */
[----:B------:R-:W-:Y:S01]  /*4ad0*/  @!UPT UIADD3 URZ, UPT, UPT, URZ, URZ, URZ ;  /* 0x000000fffffff290 */ /* 0x000fe2000fffe0ff */
[----:B------:R-:W-:Y:S11]  /*4ae0*/  @!P2 BRA `(.L_x_97) ;  /* 0x000000000014a947 */ /* 0x000ff60003800000 */
[----:B------:R-:W-:Y:S02]  /*4af0*/  LOP3.LUT P2, RZ, R170, 0xff, RZ, 0xc0, !PT ;  /* 0x000000ffaaff7812 */ /* 0x000fe4000784c0ff */
[----:B------:R-:W-:Y:S04]  /*4b00*/  PLOP3.LUT P0, PT, PT, PT, UP0, 0x80, 0x8 ;  /* 0x000000000008781c */ /* 0x000fe80003f0f008 */
[----:B------:R-:W-:Y:S07]  /*4b10*/  PLOP3.LUT P0, PT, P0, PT, PT, 0x8, 0x80 ;  /* 0x000000000080781c */ /* 0x000fee000070e170 */
[----:B------:R-:W-:Y:S11]  /*4b20*/  @P2 FSETP.EQ.AND P0, PT, R79, RZ, PT ;  /* 0x000000ff4f00220b */ /* 0x000ff60003f02000 */
[----:B------:R-:W-:Y:S02]  /*4b30*/  @!UPT UIADD3 URZ, UPT, UPT, URZ, URZ, URZ ;  /* 0x000000fffffff290 */ /* 0x000fe4000fffe0ff */
.L_x_97:
[----:B------:R-:W4:Y:S01]  /*4b40*/  SYNCS.PHASECHK.TRANS64.TRYWAIT P2, [UR6+0xd0], R14 ;  /* 0x0000d00eff0075a7 */ /* 0x000f220008041106 */
[----:B------:R-:W-:Y:S04]  /*4b50*/  ELECT P4, URZ, PT ;  /* 0x0000000000ff782f */ /* 0x000fe80003880000 */
[----:B------:R-:W-:Y:S11]  /*4b60*/  PLOP3.LUT P4, PT, P0, P4, PT, 0xf2, 0x2f ;  /* 0x00000000002f781c */ /* 0x000ff60000789e72 */
[----:B------:R-:W-:Y:S02]  /*4b70*/  @!UPT UIADD3 URZ, UPT, UPT, URZ, URZ, URZ ;  /* 0x000000fffffff290 */ /* 0x000fe4000fffe0ff */
[----:B-1----:R-:W-:Y:S05]  /*4b80*/  @!P4 IADD3 R8, P0, PT, R30, 0x580, RZ ;  /* 0x000005801e08c810 */ /* 0x002fea0007f1e0ff */
[----:B--2---:R-:W-:Y:S01]  /*4b90*/  @!P4 IMAD.X R2, RZ, RZ, R31, P0 ;  /* 0x000000ffff02c224 */ /* 0x004fe200000e061f */
[----:B----4-:R-:W-:Y:S07]  /*4ba0*/  @!P2 BRA `(.L_x_98) ;  /* 0x0000007800fca947 */ /* 0x010fee0003800000 */
.L_x_197:
[----:B------:R-:W-:Y:S01]  /*4bb0*/  @!P4 R2UR UR8, R2 ;  /* 0x000000000208c2ca */ /* 0x000fe200000e0000 */
[----:B------:R-:W-:Y:S01]  /*4bc0*/  VOTEU.ALL UP1, P4 ;  /* 0x0000000000ff7886 */ /* 0x000fe20002020000 */
[----:B------:R-:W-:Y:S01]  /*4bd0*/  @!P4 R2UR UR9, R8 ;  /* 0x000000000809c2ca */ /* 0x000fe200000e0000 */
[----:B-1----:R-:W-:Y:S01]  /*4be0*/  @!P4 IMAD.MOV.U32 R0, RZ, RZ, 0x2000 ;  /* 0x00002000ff00c424 */ /* 0x002fe200078e00ff */
[----:B------:R-:W-:Y:S01]  /*4bf0*/  UMOV UR10, 0x0 ;  /* 0x00000000000a7882 */ /* 0x000fe20000000000 */
[----:B------:R-:W-:Y:S01]  /*4c00*/  UMOV UR11, 0x10000000 ;  /* 0x10000000000b7882 */ /* 0x000fe20000000000 */
[----:B------:R-:W-:Y:S01]  /*4c10*/  @!UP1 UIADD3 UR32, UPT, UPT, UR6, 0x200, URZ ;  /* 0x0000020006209890 */ /* 0x000fe2000fffe0ff */
[----:B------:R-:W-:Y:S06]  /*4c20*/  VOTEU.ALL UP1, P4 ;  /* 0x0000000000ff7886 */ /* 0x000fec0002020000 */
[----:B------:R-:W-:Y:S01]  /*4c30*/  IMAD.U32 R9, RZ, RZ, UR8 ;  /* 0x00000008ff097e24 */ /* 0x000fe2000f8e00ff */
[----:B------:R-:W-:Y:S01]  /*4c40*/  UPRMT UR8, UR37, 0x654, UR33 ;  /* 0x0000065425087896 */ /* 0x000fe20008000021 */
[----:B------:R-:W-:Y:S03]  /*4c50*/  IMAD.U32 R8, RZ, RZ, UR9 ;  /* 0x00000009ff087e24 */ /* 0x000fe6000f8e00ff */
[----:B------:R-:W-:Y:S02]  /*4c60*/  @!P4 R2UR UR15, R9 ;  /* 0x00000000090fc2ca */ /* 0x000fe400000e0000 */
[----:B------:R-:W-:Y:S02]  /*4c70*/  @!P4 R2UR UR14, R8 ;  /* 0x00000000080ec2ca */ /* 0x000fe400000e0000 */
[----:B------:R-:W-:Y:S05]  /*4c80*/  @!P4 IADD3 R8, P0, PT, R30, 0x580, RZ ;  /* 0x000005801e08c810 */ /* 0x000fea0007f1e0ff */
[----:B------:R-:W-:Y:S06]  /*4c90*/  @!P4 IMAD.X R2, RZ, RZ, R31, P0 ;  /* 0x000000ffff02c224 */ /* 0x000fec00000e061f */
[----:B------:R1:W-:Y:S01]  /*4ca0*/  @!UP1 UTMALDG.3D [UR32], [UR14], desc[UR10] ;  /* 0x00000a200e0095b4 */ /* 0x0003e20008011000 */
[----:B------:R1:W-:Y:S01]  /*4cb0*/  @!P4 SYNCS.ARRIVE.TRANS64.RED.A0TR RZ, [UR6+0xb0], R0 ;  /* 0x0000b000ffffc9a7 */ /* 0x0003e20008300406 */
[----:B------:R-:W-:Y:S01]  /*4cc0*/  SYNCS.ARRIVE.TRANS64.RED.A1T0 RZ, [UR8], RZ ;  /* 0x000000ffffff79a7 */ /* 0x000fe20008100408 */
[----:B------:R-:W2:Y:S02]  /*4cd0*/  SYNCS.PHASECHK.TRANS64.TRYWAIT P2, [UR6+0xd8], R14 ;  /* 0x0000d80eff0075a7 */ /* 0x000ea40008041106 */
[----:B-12---:R-:W-:Y:S05]  /*4ce0*/  @!P2 BRA `(.L_x_99) ;  /* 0x0000007800c4a947 */ /* 0x006fea0003800000 */
.L_x_199:
[----:B------:R-:W-:Y:S01]  /*4cf0*/  @!P4 R2UR UR8, R2 ;  /* 0x000000000208c2ca */ /* 0x000fe200000e0000 */
[----:B------:R-:W-:Y:S01]  /*4d00*/  VOTEU.ALL UP1, P4 ;  /* 0x0000000000ff7886 */ /* 0x000fe20002020000 */
[----:B------:R-:W-:Y:S01]  /*4d10*/  @!P4 R2UR UR9, R8 ;  /* 0x000000000809c2ca */ /* 0x000fe200000e0000 */
[----:B-1----:R-:W-:Y:S01]  /*4d20*/  @!P4 IMAD.MOV.U32 R0, RZ, RZ, 0x2000 ;  /* 0x00002000ff00c424 */ /* 0x002fe200078e00ff */
[----:B------:R-:W-:Y:S01]  /*4d30*/  UMOV UR10, 0x0 ;  /* 0x00000000000a7882 */ /* 0x000fe20000000000 */
[----:B------:R-:W-:Y:S01]  /*4d40*/  UMOV UR11, 0x10000000 ;  /* 0x10000000000b7882 */ /* 0x000fe20000000000 */
[----:B------:R-:W-:Y:S02]  /*4d50*/  @!UP1 UIADD3 UR26, UPT, UPT, UR34, 0x40, URZ ;  /* 0x00000040221a9890 */ /* 0x000fe4000fffe0ff */
[----:B------:R-:W-:Y:S01]  /*4d60*/  @!UP1 UIADD3 UR24, UPT, UPT, UR6, 0x2200, URZ ;  /* 0x0000220006189890 */ /* 0x000fe2000fffe0ff */
[----:B------:R-:W-:Y:S01]  /*4d70*/  VOTEU.ALL UP1, P4 ;  /* 0x0000000000ff7886 */ /* 0x000fe20002020000 */
[----:B------:R-:W-:Y:S01]  /*4d80*/  UMOV UR27, UR35 ;  /* 0x00000023001b7c82 */ /* 0x000fe20008000000 */
[----:B------:R-:W-:Y:S02]  /*4d90*/  UMOV UR28, UR36 ;  /* 0x00000024001c7c82 */ /* 0x000fe40008000000 */
        /* <DEDUP_REMOVED lines=12> */
.L_x_201:
[----:B------:R-:W2:Y:S01]  /*4e60*/  LDC.64 R12, c[0x0][0xb18] ;  /* 0x0002c600ff0c7b82 */ /* 0x000ea20000000a00 */
[----:B------:R-:W-:Y:S01]  /*4e70*/  @!P4 R2UR UR8, R2 ;  /* 0x000000000208c2ca */ /* 0x000fe200000e0000 */
[----:B------:R-:W-:Y:S01]  /*4e80*/  VOTEU.ALL UP1, P4 ;  /* 0x0000000000ff7886 */ /* 0x000fe20002020000 */
[----:B------:R-:W-:Y:S01]  /*4e90*/  @!P4 R2UR UR9, R8 ;  /* 0x000000000809c2ca */ /* 0x000fe200000e0000 */
[----:B-1----:R-:W-:Y:S01]  /*4ea0*/  @!P4 IMAD.MOV.U32 R0, RZ, RZ, 0x2000 ;  /* 0x00002000ff00c424 */ /* 0x002fe200078e00ff */
[----:B------:R-:W-:Y:S03]  /*4eb0*/  UMOV UR10, 0x0 ;  /* 0x00000000000a7882 */ /* 0x000fe60000000000 */
[----:B------:R-:W1:Y:S01]  /*4ec0*/  @!P1 LDC R2, c[0x0][0xb0c] ;  /* 0x0002c300ff029b82 */ /* 0x000e620000000800 */
[----:B------:R-:W-:Y:S01]  /*4ed0*/  @!UP1 UIADD3 UR18, UPT, UPT, UR34, 0x80, URZ ;  /* 0x0000008022129890 */ /* 0x000fe2000fffe0ff */
[----:B------:R-:W-:Y:S01]  /*4ee0*/  @P3 SHF.R.U32.HI R26, RZ, 0x10, R21 ;  /* 0x00000010ff1a3819 */ /* 0x000fe20000011615 */
[----:B------:R-:W-:Y:S01]  /*4ef0*/  @!UP1 UIADD3 UR16, UPT, UPT, UR6, 0x4200, URZ ;  /* 0x0000420006109890 */ /* 0x000fe2000fffe0ff */
[----:B------:R-:W-:Y:S01]  /*4f00*/  VIADD R28, R28, 0x1 ;  /* 0x000000011c1c7836 */ /* 0x000fe20000000000 */
[----:B------:R-:W-:Y:S01]  /*4f10*/  VOTEU.ALL UP1, P4 ;  /* 0x0000000000ff7886 */ /* 0x000fe20002020000 */
[----:B------:R-:W-:Y:S01]  /*4f20*/  UMOV UR11, 0x10000000 ;  /* 0x10000000000b7882 */ /* 0x000fe20000000000 */
[----:B------:R-:W-:Y:S01]  /*4f30*/  UMOV UR19, UR35 ;  /* 0x0000002300137c82 */ /* 0x000fe20008000000 */
[----:B------:R-:W-:Y:S01]  /*4f40*/  IMAD.U32 R9, RZ, RZ, UR8 ;  /* 0x00000008ff097e24 */ /* 0x000fe2000f8e00ff */
[----:B------:R-:W-:Y:S01]  /*4f50*/  UMOV UR20, UR36 ;  /* 0x0000002400147c82 */ /* 0x000fe20008000000 */
[----:B------:R-:W-:Y:S01]  /*4f60*/  IMAD.U32 R8, RZ, RZ, UR9 ;  /* 0x00000009ff087e24 */ /* 0x000fe2000f8e00ff */
[----:B------:R-:W-:Y:S02]  /*4f70*/  UPRMT UR8, UR37, 0x654, UR17 ;  /* 0x0000065425087896 */ /* 0x000fe40008000011 */
[----:B------:R-:W-:Y:S02]  /*4f80*/  @!P4 R2UR UR15, R9 ;  /* 0x00000000090fc2ca */ /* 0x000fe400000e0000 */
[----:B------:R-:W-:Y:S02]  /*4f90*/  @!P4 R2UR UR14, R8 ;  /* 0x00000000080ec2ca */ /* 0x000fe400000e0000 */
[----:B------:R-:W4:Y:S11]  /*4fa0*/  LDC.64 R8, c[0x0][0xb10] ;  /* 0x0002c400ff087b82 */ /* 0x000f360000000a00 */
[----:B------:R1:W-:Y:S01]  /*4fb0*/  @!UP1 UTMALDG.3D [UR16], [UR14], desc[UR10] ;  /* 0x00000a100e0095b4 */ /* 0x0003e20008011000 */
[----:B------:R5:W-:Y:S01]  /*4fc0*/  @!P4 SYNCS.ARRIVE.TRANS64.RED.A0TR RZ, [UR6+0xc0], R0 ;  /* 0x0000c000ffffc9a7 */ /* 0x000be20008300406 */
[C---:B----4-:R-:W-:Y:S01]  /*4fd0*/  @!P1 IMAD.HI.U32 R8, R11.reuse, R8, RZ ;  /* 0x000000080b089227 */ /* 0x050fe200078e00ff */
[----:B--2---:R-:W-:Y:S02]  /*4fe0*/  @!P1 ISETP.NE.AND P0, PT, R12, 0x1, PT ;  /* 0x000000010c00980c */ /* 0x004fe40003f05270 */
[----:B-1----:R-:W-:Y:S01]  /*4ff0*/  @!P1 ISETP.NE.AND P2, PT, R2, 0x1, PT ;  /* 0x000000010200980c */ /* 0x002fe20003f45270 */
[----:B------:R-:W-:Y:S01]  /*5000*/  SYNCS.ARRIVE.TRANS64.RED.A1T0 RZ, [UR8], RZ ;  /* 0x000000ffffff79a7 */ /* 0x000fe20008100408 */
[C---:B------:R-:W-:Y:S01]  /*5010*/  @!P1 IMAD.HI.U32 R13, R10.reuse, R13, RZ ;  /* 0x0000000d0a0d9227 */ /* 0x040fe200078e00ff */
[----:B------:R-:W-:Y:S04]  /*5020*/  @!P1 SHF.R.U32.HI R8, RZ, R9, R8 ;  /* 0x00000009ff089219 */ /* 0x000fe80000011608 */
[----:B------:R-:W-:Y:S01]  /*5030*/  @!P1 SEL R8, R11, R8, !P2 ;  /* 0x000000080b089207 */ /* 0x000fe20005000000 */
[----:B------:R-:W1:Y:S01]  /*5040*/  SYNCS.PHASECHK.TRANS64.TRYWAIT P5, [UR6+0xe8], R14 ;  /* 0x0000e80eff0075a7 */ /* 0x000e6200080a1106 */
[----:B-----5:R-:W2:Y:S02]  /*5050*/  @!P1 LDC R0, c[0x0][0xb20] ;  /* 0x0002c800ff009b82 */ /* 0x020ea40000000800 */
[----:B--2---:R-:W-:Y:S04]  /*5060*/  @!P1 SHF.R.U32.HI R0, RZ, R0, R13 ;  /* 0x00000000ff009219 */ /* 0x004fe8000001160d */
[----:B------:R-:W-:Y:S05]  /*5070*/  @!P1 SEL R9, R10, R0, !P0 ;  /* 0x000000000a099207 */ /* 0x000fea0004000000 */
[----:B------:R-:W-:Y:S02]  /*5080*/  @!P1 IMAD.IADD R0, R9, 0x1, -R8 ;  /* 0x0000000109009824 */ /* 0x000fe400078e0a08 */
[----:B------:R-:W-:Y:S02]  /*5090*/  @!P1 IMAD.IADD R8, R8, 0x1, -R9 ;  /* 0x0000000108089824 */ /* 0x000fe400078e0a09 */
[----:B------:R-:W-:Y:S02]  /*50a0*/  @!P1 IMAD R11, R0, R2, R11 ;  /* 0x00000002000b9224 */ /* 0x000fe400078e020b */
[----:B------:R-:W-:Y:S01]  /*50b0*/  @!P1 IMAD R10, R8, R12, R10 ;  /* 0x0000000c080a9224 */ /* 0x000fe200078e020a */
[----:B-1----:R-:W-:Y:S06]  /*50c0*/  @!P5 BRA `(.L_x_101) ;  /* 0x0000007400fcd947 */ /* 0x002fec0003800000 */
.L_x_203:
[----:B------:R-:W-:Y:S01]  /*50d0*/  @!P4 IADD3 R2, P0, PT, R30, 0x580, RZ ;  /* 0x000005801e02c810 */ /* 0x000fe20007f1e0ff */
[----:B------:R-:W-:Y:S01]  /*50e0*/  VOTEU.ALL UP1, P4 ;  /* 0x0000000000ff7886 */ /* 0x000fe20002020000 */
[----:B------:R-:W-:Y:S01]  /*50f0*/  UMOV UR18, 0x0 ;  /* 0x0000000000127882 */ /* 0x000fe20000000000 */
[----:B------:R-:W-:Y:S01]  /*5100*/  UMOV UR19, 0x10000000 ;  /* 0x1000000000137882 */ /* 0x000fe20000000000 */
[----:B------:R-:W-:Y:S01]  /*5110*/  @!P4 R2UR UR9, R2 ;  /* 0x000000000209c2ca */ /* 0x000fe200000e0000 */
[----:B-1----:R-:W-:Y:S01]  /*5120*/  @!P4 IMAD.X R0, RZ, RZ, R31, P0 ;  /* 0x000000ffff00c224 */ /* 0x002fe200000e061f */
[----:B------:R-:W-:Y:S01]  /*5130*/  @!UP1 UIADD3 UR10, UPT, UPT, UR34, 0xc0, URZ ;  /* 0x000000c0220a9890 */ /* 0x000fe2000fffe0ff */
[----:B------:R-:W-:Y:S01]  /*5140*/  ISETP.NE.AND P0, PT, R28, 0x2, PT ;  /* 0x000000021c00780c */ /* 0x000fe20003f05270 */
[----:B------:R-:W-:Y:S01]  /*5150*/  UMOV UR11, UR35 ;  /* 0x00000023000b7c82 */ /* 0x000fe20008000000 */
[----:B------:R-:W-:Y:S01]  /*5160*/  UMOV UR12, UR36 ;  /* 0x00000024000c7c82 */ /* 0x000fe20008000000 */
[----:B------:R-:W-:Y:S01]  /*5170*/  @!P4 R2UR UR8, R0 ;  /* 0x000000000008c2ca */ /* 0x000fe200000e0000 */
[----:B------:R-:W-:Y:S01]  /*5180*/  IMAD.IADD R15, R10, 0x1, R168 ;  /* 0x000000010a0f7824 */ /* 0x000fe200078e02a8 */
[----:B------:R-:W-:Y:S01]  /*5190*/  @P3 R2UR UR36, R26 ;  /* 0x000000001a2432ca */ /* 0x000fe200000e0000 */
[----:B------:R-:W-:Y:S01]  /*51a0*/  IMAD.IADD R14, R11, 0x1, R169 ;  /* 0x000000010b0e7824 */ /* 0x000fe200078e02a9 */
[----:B------:R-:W-:Y:S02]  /*51b0*/  SEL R0, RZ, 0x1, P0 ;  /* 0x00000001ff007807 */ /* 0x000fe40000000000 */
[----:B------:R-:W-:Y:S01]  /*51c0*/  LOP3.LUT R29, R29, 0x1, RZ, 0x3c, !PT ;  /* 0x000000011d1d7812 */ /* 0x000fe200078e3cff */
[----:B------:R-:W-:Y:S01]  /*51d0*/  IMAD.U32 R8, RZ, RZ, UR9 ;  /* 0x00000009ff087e24 */ /* 0x000fe2000f8e00ff */
[----:B------:R-:W-:Y:S01]  /*51e0*/  @!UP1 UIADD3 UR9, UPT, UPT, UR6, 0xc8, URZ ;  /* 0x000000c806099890 */ /* 0x000fe2000fffe0ff */
[----:B------:R-:W-:Y:S02]  /*51f0*/  LOP3.LUT R27, R27, R0, RZ, 0x3c, !PT ;  /* 0x000000001b1b7212 */ /* 0x000fe400078e3cff */
[----:B------:R-:W-:Y:S02]  /*5200*/  SEL R28, R28, RZ, P0 ;  /* 0x000000ff1c1c7207 */ /* 0x000fe40000000000 */
[----:B------:R-:W-:Y:S01]  /*5210*/  IMAD.U32 R9, RZ, RZ, UR8 ;  /* 0x00000008ff097e24 */ /* 0x000fe2000f8e00ff */
[----:B------:R-:W-:Y:S01]  /*5220*/  @!P4 R2UR UR14, R8 ;  /* 0x00000000080ec2ca */ /* 0x000fe200000e0000 */
[----:B------:R-:W-:Y:S01]  /*5230*/  @!UP1 UIADD3 UR8, UPT, UPT, UR6, 0x6200, URZ ;  /* 0x0000620006089890 */ /* 0x000fe2000fffe0ff */
[----:B------:R-:W-:Y:S02]  /*5240*/  VOTEU.ALL UP1, P4 ;  /* 0x0000000000ff7886 */ /* 0x000fe40002020000 */
[----:B------:R-:W-:Y:S11]  /*5250*/  @!P4 R2UR UR15, R9 ;  /* 0x00000000090fc2ca */ /* 0x000ff600000e0000 */
[----:B------:R-:W-:Y:S02]  /*5260*/  @!UPT UIADD3 URZ, UPT, UPT, URZ, URZ, URZ ;  /* 0x000000fffffff290 */ /* 0x000fe4000fffe0ff */
[----:B------:R2:W-:Y:S01]  /*5270*/  @!UP1 UTMALDG.3D [UR8], [UR14], desc[UR18] ;  /* 0x000012080e0095b4 */ /* 0x0005e20008011000 */
[----:B------:R2:W-:Y:S01]  /*5280*/  @!P4 SYNCS.ARRIVE.TRANS64.RED.A0TR RZ, [UR6+0xc8], R25 ;  /* 0x0000c819ffffc9a7 */ /* 0x0005e20008300406 */
[----:B------:R-:W-:Y:S01]  /*5290*/  UPLOP3.LUT UP1, UPT, UPT, UPT, UPT, 0x80, 0x8 ;  /* 0x000000000008789c */ /* 0x000fe20003f2f070 */
[----:B------:R-:W-:Y:S01]  /*52a0*/  SYNCS.ARRIVE.TRANS64.RED.A1T0 RZ, [UR13], RZ ;  /* 0x000000ffffff79a7 */ /* 0x000fe2000810040d */
[----:B------:R-:W-:Y:S09]  /*52b0*/  @P3 BRA `(.L_x_102) ;  /* 0xfffffff000a03947 */ /* 0x000ff2000383ffff */
[----:B------:R-:W-:-:S04]  /*52c0*/  SHF.L.U32 R2, R29, 0x1f, RZ ;  /* 0x0000001f1d027819 */ /* 0x000fc800000006ff */
[----:B------:R-:W1:Y:S02]  /*52d0*/  SYNCS.PHASECHK.TRANS64.TRYWAIT P0, [UR6+0xd0], R2 ;  /* 0x0000d002ff0075a7 */ /* 0x000e640008001106 */
[----:B-1----:R-:W-:Y:S05]  /*52e0*/  @!P0 BRA `(.L_x_103) ;  /* 0x00000074008c8947 */ /* 0x002fea0003800000 */
.L_x_205:
[----:B------:R-:W4:Y:S02]  /*52f0*/  SYNCS.PHASECHK.TRANS64.TRYWAIT P0, [UR6+0xd8], R2 ;  /* 0x0000d802ff0075a7 */ /* 0x000f240008001106 */
[----:B----4-:R-:W-:Y:S05]  /*5300*/  @!P0 BRA `(.L_x_104) ;  /* 0x00000074009c8947 */ /* 0x010fea0003800000 */
.L_x_207:
[----:B------:R-:W4:Y:S02]  /*5310*/  SYNCS.PHASECHK.TRANS64.TRYWAIT P0, [UR6+0xe0], R2 ;  /* 0x0000e002ff0075a7 */ /* 0x000f240008001106 */
[----:B----4-:R-:W-:Y:S05]  /*5320*/  @!P0 BRA `(.L_x_105) ;  /* 0x0000007400ac8947 */ /* 0x010fea0003800000 */
.L_x_209:
[----:B-1----:R-:W-:-:S07]  /*5330*/  MOV R0, UR6 ;  /* 0x0000000600007c02 */ /* 0x002fce0008000f00 */
.L_x_106:
[----:B-1----:R-:W-:-:S04]  /*5340*/  SHF.L.U32 R2, R29, 0x1f, RZ ;  /* 0x0000001f1d027819 */ /* 0x002fc800000006ff */
[----:B------:R1:W4:Y:S03]  /*5350*/  SYNCS.PHASECHK.TRANS64.TRYWAIT P0, [R0+URZ+0xe8], R2 ;  /* 0x0000e802000075a7 */ /* 0x00032600080011ff */
[----:B----4-:R-:W-:Y:S05]  /*5360*/  @!P0 NANOSLEEP.SYNCS 0x989680 ;  /* 0x009896800000895d */ /* 0x010fea0003900000 */
[----:B------:R-:W4:Y:S02]  /*5370*/  @!P0 SYNCS.PHASECHK.TRANS64 P0, [R0+URZ+0xe8], R2 ;  /* 0x0000e802000085a7 */ /* 0x000f2400080010ff */
[----:B--2-4-:R-:W-:Y:S05]  /*5380*/  @P0 EXIT ;  /* 0x000000000000094d */ /* 0x014fea0003800000 */
[----:B------:R-:W-:Y:S05]  /*5390*/  BRA `(.L_x_106) ;  /* 0xfffffffc00e87947 */ /* 0x000fea000383ffff */
.L_x_91:
[----:B------:R-:W-:-:S06]  /*53a0*/  UISETP.GE.AND UP1, UPT, UR10, 0x4, UPT ;  /* 0x000000040a00788c */ /* 0x000fcc000bf26270 */
[----:B------:R-:W-:-:S13]  /*53b0*/  PLOP3.LUT P0, PT, PT, PT, UP1, 0x80, 0x8 ;  /* 0x000000000008781c */ /* 0x000fda0003f0f018 */
[----:B------:R-:W-:Y:S05]  /*53c0*/  @!P0 EXIT ;  /* 0x000000000000894d */ /* 0x000fea0003800000 */
[----:B------:R-:W-:Y:S01]  /*53d0*/  BAR.SYNC.DEFER_BLOCKING 0x6, 0xa0 ;  /* 0x0182800000007b1d */ /* 0x000fe20000010000 */
[----:B------:R-:W-:Y:S01]  /*53e0*/  IMAD.SHL.U32 R2, R187, 0x40, RZ ;  /* 0x00000040bb027824 */ /* 0x000fe200078e00ff */
[----:B------:R-:W-:Y:S01]  /*53f0*/  LOP3.LUT R185, R9, 0x60, R187, 0xf8, !PT ;  /* 0x0000006009b97812 */ /* 0x000fe200078ef8bb */
[C---:B------:R-:W-:Y:S01]  /*5400*/  IMAD.SHL.U32 R171, R187.reuse, 0x8, RZ ;  /* 0x00000008bbab7824 */ /* 0x040fe200078e00ff */
[C---:B------:R-:W-:Y:S01]  /*5410*/  LOP3.LUT R190, R187.reuse, 0x60, RZ, 0xc0, !PT ;  /* 0x00000060bbbe7812 */ /* 0x040fe200078ec0ff */
[C---:B------:R-:W-:Y:S01]  /*5420*/  IMAD.U32 R156, R187.reuse, 0x10000, RZ ;  /* 0x00010000bb9c7824 */ /* 0x040fe200078e00ff */
[----:B------:R-:W-:Y:S02]  /*5430*/  UMOV UR49, 0x400 ;  /* 0x0000040000317882 */ /* 0x000fe40000000000 */
[----:B------:R-:W1:Y:S01]  /*5440*/  LDC R178, c[0x0][0x370] ;  /* 0x0000dc00ffb27b82 */ /* 0x000e620000000800 */
[----:B------:R-:W-:Y:S01]  /*5450*/  ULEA UR49, UR37, UR49, 0x18 ;  /* 0x0000003125317291 */ /* 0x000fe2000f8ec0ff */
[----:B------:R-:W-:Y:S01]  /*5460*/  LOP3.LUT R3, R2, 0x180, RZ, 0xc0, !PT ;  /* 0x0000018002037812 */ /* 0x000fe200078ec0ff */
[----:B------:R-:W-:Y:S01]  /*5470*/  IMAD.MOV.U32 R139, RZ, RZ, RZ ;  /* 0x000000ffff8b7224 */ /* 0x000fe200078e00ff */
[----:B------:R-:W-:Y:S01]  /*5480*/  LOP3.LUT R188, R187, 0x2, RZ, 0xc0, !PT ;  /* 0x00000002bbbc7812 */ /* 0x000fe200078ec0ff */
[----:B------:R-:W-:Y:S01]  /*5490*/  UIADD3 UR4, UPT, UPT, UR49, 0x8200, URZ ;  /* 0x0000820031047890 */ /* 0x000fe2000fffe0ff */
[----:B------:R-:W-:-:S02]  /*54a0*/  LOP3.LUT R171, R3, 0x30, R171, 0xf8, !PT ;  /* 0x0000003003ab7812 */ /* 0x000fc400078ef8ab */
[----:B------:R-:W-:Y:S01]  /*54b0*/  CS2R R182, SRZ ;  /* 0x0000000000b67805 */ /* 0x000fe2000001ff00 */
[----:B------:R-:W2:Y:S01]  /*54c0*/  LDC R74, c[0x0][0xb0c] ;  /* 0x0002c300ff4a7b82 */ /* 0x000ea20000000800 */
[----:B------:R-:W-:Y:S01]  /*54d0*/  LOP3.LUT R156, R156, 0x600000, RZ, 0xc0, !PT ;  /* 0x006000009c9c7812 */ /* 0x000fe200078ec0ff */
[----:B------:R-:W-:Y:S01]  /*54e0*/  IMAD.MOV.U32 R193, RZ, RZ, RZ ;  /* 0x000000ffffc17224 */ /* 0x000fe200078e00ff */
[----:B------:R-:W-:Y:S02]  /*54f0*/  LOP3.LUT R171, R171, 0x1e40, R2, 0xf8, !PT ;  /* 0x00001e40abab7812 */ /* 0x000fe400078ef802 */
[----:B------:R-:W-:Y:S02]  /*5500*/  CS2R R180, SRZ ;  /* 0x0000000000b47805 */ /* 0x000fe4000001ff00 */
[----:B------:R-:W-:Y:S01]  /*5510*/  LOP3.LUT R187, R187, 0x4, RZ, 0xc0, !PT ;  /* 0x00000004bbbb7812 */ /* 0x000fe200078ec0ff */
[----:B------:R-:W-:Y:S01]  /*5520*/  IMAD.MOV R176, RZ, RZ, -R188 ;  /* 0x000000ffffb07224 */ /* 0x000fe200078e0abc */
[----:B------:R-:W3:Y:S01]  /*5530*/  LDCU.64 UR52, c[0x0][0x348] ;  /* 0x00006900ff3477ac */ /* 0x000ee20008000a00 */
[----:B------:R-:W4:Y:S01]  /*5540*/  LDC R173, c[0x0][0xb20] ;  /* 0x0002c800ffad7b82 */ /* 0x000f220000000800 */
[----:B------:R-:W3:Y:S01]  /*5550*/  LDS R0, [UR49+0x190] ;  /* 0x00019031ff007984 */ /* 0x000ee20008000800 */
[----:B------:R-:W-:Y:S01]  /*5560*/  VIADD R186, R171, UR49 ;  /* 0x00000031abba7c36 */ /* 0x000fe20008000000 */
[----:B------:R-:W-:Y:S01]  /*5570*/  IADD3 R184, PT, PT, -R187, 0x2, RZ ;  /* 0x00000002bbb87810 */ /* 0x000fe20007ffe1ff */
[----:B------:R-:W-:Y:S01]  /*5580*/  IMAD.MOV R175, RZ, RZ, -R187 ;  /* 0x000000ffffaf7224 */ /* 0x000fe200078e0abb */
[----:B------:R-:W1:Y:S01]  /*5590*/  LDCU UR50, c[0x0][0x384] ;  /* 0x00007080ff3277ac */ /* 0x000e620008000800 */
[----:B------:R-:W-:-:S02]  /*55a0*/  IMAD.U32 R189, RZ, RZ, UR4 ;  /* 0x00000004ffbd7e24 */ /* 0x000fc4000f8e00ff */
[----:B------:R-:W1:Y:S01]  /*55b0*/  LDC R73, c[0x0][0xb30] ;  /* 0x0002cc00ff497b82 */ /* 0x000e620000000800 */
[----:B------:R-:W-:Y:S01]  /*55c0*/  VIADD R186, R186, 0x200 ;  /* 0x00000200baba7836 */ /* 0x000fe20000000000 */
[----:B------:R-:W1:Y:S01]  /*55d0*/  LDCU.64 UR38, c[0x0][0x888] ;  /* 0x00011100ff2677ac */ /* 0x000e620008000a00 */
[----:B------:R-:W1:Y:S05]  /*55e0*/  LDCU.64 UR44, c[0x0][0x8c0] ;  /* 0x00011800ff2c77ac */ /* 0x000e6a0008000a00 */
[----:B------:R-:W1:Y:S01]  /*55f0*/  LDC R174, c[0x0][0x388] ;  /* 0x0000e200ffae7b82 */ /* 0x000e620000000800 */
[----:B------:R-:W-:-:S07]  /*5600*/  UIADD3 UR48, UPT, UPT, UR49, 0x200, URZ ;  /* 0x0000020031307890 */ /* 0x000fce000fffe0ff */
[----:B------:R-:W1:Y:S08]  /*5610*/  LDC.64 R166, c[0x0][0xb10] ;  /* 0x0002c400ffa67b82 */ /* 0x000e700000000a00 */
[----:B------:R-:W1:Y:S08]  /*5620*/  LDC.64 R70, c[0x0][0xb18] ;  /* 0x0002c600ff467b82 */ /* 0x000e700000000a00 */
[----:B------:R-:W1:Y:S01]  /*5630*/  LDC.64 R162, c[0x0][0x888] ;  /* 0x00022200ffa27b82 */ /* 0x000e620000000a00 */
[----:B---3--:R-:W-:-:S07]  /*5640*/  IMAD.IADD R156, R0, 0x1, R156 ;  /* 0x00000001009c7824 */ /* 0x008fce00078e029c */
[----:B------:R-:W3:Y:S08]  /*5650*/  LDC.64 R68, c[0x0][0xb28] ;  /* 0x0002ca00ff447b82 */ /* 0x000ef00000000a00 */
[----:B------:R-:W1:Y:S08]  /*5660*/  LDC.64 R164, c[0x0][0x890] ;  /* 0x00022400ffa47b82 */ /* 0x000e700000000a00 */
[----:B------:R-:W1:Y:S08]  /*5670*/  LDC.64 R160, c[0x0][0x8b0] ;  /* 0x00022c00ffa07b82 */ /* 0x000e700000000a00 */
[----:B------:R-:W1:Y:S08]  /*5680*/  LDC.64 R158, c[0x0][0x8a8] ;  /* 0x00022a00ff9e7b82 */ /* 0x000e700000000a00 */
[----:B--2-4-:R-:W1:Y:S02]  /*5690*/  LDC R177, c[0x0][0x374] ;  /* 0x0000dd00ffb17b82 */ /* 0x014e640000000800 */
.L_x_153:
[C---:B------:R-:W-:Y:S02]  /*56a0*/  LEA R0, R193.reuse, UR49, 0x3 ;  /* 0x00000031c1007c11 */ /* 0x040fe4000f8e18ff */
[----:B------:R-:W-:Y:S02]  /*56b0*/  SHF.L.U32 R2, R182, 0x1f, RZ ;  /* 0x0000001fb6027819 */ /* 0x000fe400000006ff */
[----:B-1----:R-:W-:Y:S02]  /*56c0*/  LEA R16, R193, UR49, 0x4 ;  /* 0x00000031c1107c11 */ /* 0x002fe4000f8e20ff */
[----:B------:R-:W2:Y:S02]  /*56d0*/  SYNCS.PHASECHK.TRANS64.TRYWAIT P0, [R0+URZ+0x100], R2 ;  /* 0x00010002000075a7 */ /* 0x000ea400080011ff */
[----:B--2---:R-:W-:Y:S05]  /*56e0*/  @!P0 BRA `(.L_x_107) ;  /* 0x0000007000d48947 */ /* 0x004fea0003800000 */
.L_x_210:
[----:B------:R-:W4:Y:S01]  /*56f0*/  LDC.64 R10, c[0x0][0xb10] ;  /* 0x0002c400ff0a7b82 */ /* 0x000f220000000a00 */
[----:B------:R-:W3:Y:S01]  /*5700*/  LDS.128 R16, [R16+0x170] ;  /* 0x0001700010107984 */ /* 0x000ee20000000c00 */
[----:B-1----:R-:W-:Y:S01]  /*5710*/  ISETP.NE.AND P1, PT, R73, 0x1, PT ;  /* 0x000000014900780c */ /* 0x002fe20003f25270 */
[----:B--2---:R-:W-:Y:S01]  /*5720*/  VIADD R0, R0, 0x110 ;  /* 0x0000011000007836 */ /* 0x004fe20000000000 */
[----:B------:R-:W-:Y:S04]  /*5730*/  ISETP.GE.AND P0, PT, R72, 0x1, PT ;  /* 0x000000014800780c */ /* 0x000fe80003f06270 */
[----:B------:R-:W1:Y:S01]  /*5740*/  LDC.64 R8, c[0x0][0xb18] ;  /* 0x0002c600ff087b82 */ /* 0x000e620000000a00 */
[----:B------:R-:W-:Y:S01]  /*5750*/  PRMT R0, RZ, 0x654, R0 ;  /* 0x00000654ff007816 */ /* 0x000fe20000000000 */
[----:B------:R-:W-:Y:S01]  /*5760*/  @!PT LDS RZ, [RZ] ;  /* 0x00000000fffff984 */ /* 0x000fe20000000800 */
[----:B------:R-:W-:Y:S01]  /*5770*/  @!PT LDS RZ, [RZ] ;  /* 0x00000000fffff984 */ /* 0x000fe20000000800 */
[----:B------:R-:W-:Y:S01]  /*5780*/  @!PT LDS RZ, [RZ] ;  /* 0x00000000fffff984 */ /* 0x000fe20000000800 */
[----:B------:R-:W-:Y:S01]  /*5790*/  @!PT LDS RZ, [RZ] ;  /* 0x00000000fffff984 */ /* 0x000fe20000000800 */
[----:B------:R2:W-:Y:S06]  /*57a0*/  MEMBAR.ALL.CTA ;  /* 0x0000000000007992 */ /* 0x0005ec0000008000 */
[----:B--2---:R-:W2:Y:S01]  /*57b0*/  FENCE.VIEW.ASYNC.S ;  /* 0x00000000000073c6 */ /* 0x004ea20000000000 */
[----:B------:R-:W1:Y:S08]  /*57c0*/  @!P1 LDC R12, c[0x0][0xb20] ;  /* 0x0002c800ff0c9b82 */ /* 0x000e700000000800 */
[----:B------:R-:W1:Y:S01]  /*57d0*/  @!P1 LDC R7, c[0x0][0xb0c] ;  /* 0x0002c300ff079b82 */ /* 0x000e620000000800 */
[----:B--2---:R2:W-:Y:S01]  /*57e0*/  SYNCS.ARRIVE.TRANS64.RED.A1T0 RZ, [R0+URZ], RZ ;  /* 0x000000ff00ff79a7 */ /* 0x0045e200081004ff */
[----:B---3--:R-:W-:Y:S04]  /*57f0*/  LOP3.LUT P4, RZ, R18, 0x1, RZ, 0xc0, !PT ;  /* 0x0000000112ff7812 */ /* 0x008fe8000788c0ff */
[----:B------:R-:W-:Y:S09]  /*5800*/  P2R R191, PR, RZ, 0x10 ;  /* 0x00000010ffbf7803 */ /* 0x000ff20000000000 */
[----:B------:R-:W-:Y:S02]  /*5810*/  @P4 MOV R76, R16 ;  /* 0x00000010004c4202 */ /* 0x000fe40000000f00 */
[----:B------:R-:W-:Y:S01]  /*5820*/  @P4 LOP3.LUT R75, R17, 0xffff, RZ, 0xc0, !PT ;  /* 0x0000ffff114b4812 */ /* 0x000fe200078ec0ff */
[----:B--2-4-:R-:W-:Y:S06]  /*5830*/  @!P0 BRA `(.L_x_108) ;  /* 0x0000000000a48947 */ /* 0x014fec0003800000 */
[----:B------:R-:W-:Y:S01]  /*5840*/  IMAD.HI.U32 R0, R177, R71, RZ ;  /* 0x00000047b1007227 */ /* 0x000fe200078e00ff */
[----:B------:R-:W-:Y:S02]  /*5850*/  ISETP.NE.AND P0, PT, R70, 0x1, PT ;  /* 0x000000014600780c */ /* 0x000fe40003f05270 */
[----:B------:R-:W-:Y:S01]  /*5860*/  ISETP.NE.AND P2, PT, R72, 0x1, PT ;  /* 0x000000014800780c */ /* 0x000fe20003f45270 */
[----:B------:R-:W-:Y:S01]  /*5870*/  IMAD.HI.U32 R4, R178, R166, RZ ;  /* 0x000000a6b2047227 */ /* 0x000fe200078e00ff */
[----:B------:R-:W-:Y:S02]  /*5880*/  SHF.R.U32.HI R0, RZ, R173, R0 ;  /* 0x000000adff007219 */ /* 0x000fe40000011600 */
[----:B------:R-:W-:Y:S01]  /*5890*/  ISETP.NE.AND P3, PT, R74, 0x1, PT ;  /* 0x000000014a00780c */ /* 0x000fe20003f65270 */
[----:B------:R-:W-:Y:S01]  /*58a0*/  IMAD.HI.U32 R6, R75, R71, RZ ;  /* 0x000000474b067227 */ /* 0x000fe200078e00ff */
[-C--:B------:R-:W-:Y:S02]  /*58b0*/  SHF.R.U32.HI R4, RZ, R167.reuse, R4 ;  /* 0x000000a7ff047219 */ /* 0x080fe40000011604 */
[----:B------:R-:W-:Y:S01]  /*58c0*/  SEL R0, R177, R0, !P0 ;  /* 0x00000000b1007207 */ /* 0x000fe20004000000 */
[----:B------:R-:W-:Y:S01]  /*58d0*/  IMAD.HI.U32 R5, R76, R166, RZ ;  /* 0x000000a64c057227 */ /* 0x000fe200078e00ff */
[----:B------:R-:W-:Y:S03]  /*58e0*/  SEL R4, R178, R4, !P3 ;  /* 0x00000004b2047207 */ /* 0x000fe60005800000 */
[-C--:B------:R-:W-:Y:S01]  /*58f0*/  IMAD.HI.U32 R3, R0, R68.reuse, RZ ;  /* 0x0000004400037227 */ /* 0x080fe200078e00ff */
[----:B------:R-:W-:Y:S03]  /*5900*/  SHF.R.U32.HI R5, RZ, R167, R5 ;  /* 0x000000a7ff057219 */ /* 0x000fe60000011605 */
[----:B------:R-:W-:Y:S01]  /*5910*/  IMAD.HI.U32 R2, R4, R68, RZ ;  /* 0x0000004404027227 */ /* 0x000fe200078e00ff */
[----:B------:R-:W-:Y:S02]  /*5920*/  @P2 SHF.R.U32.HI R0, RZ, R69, R3 ;  /* 0x00000045ff002219 */ /* 0x000fe40000011603 */
[----:B------:R-:W-:Y:S02]  /*5930*/  SHF.R.U32.HI R3, RZ, R173, R6 ;  /* 0x000000adff037219 */ /* 0x000fe40000011606 */
[----:B------:R-:W-:Y:S01]  /*5940*/  @P2 SHF.R.U32.HI R4, RZ, R69, R2 ;  /* 0x00000045ff042219 */ /* 0x000fe20000011602 */
[----:B------:R-:W-:Y:S01]  /*5950*/  IMAD R0, R72, R0, RZ ;  /* 0x0000000048007224 */ /* 0x000fe200078e02ff */
[----:B------:R-:W-:Y:S02]  /*5960*/  SEL R3, R75, R3, !P0 ;  /* 0x000000034b037207 */ /* 0x000fe40004000000 */
[----:B------:R-:W-:Y:S01]  /*5970*/  SEL R2, R76, R5, !P3 ;  /* 0x000000054c027207 */ /* 0x000fe20005800000 */
[----:B------:R-:W-:Y:S01]  /*5980*/  IMAD R5, R72, R4, RZ ;  /* 0x0000000448057224 */ /* 0x000fe200078e02ff */
[C---:B------:R-:W-:Y:S01]  /*5990*/  ISETP.GE.AND P0, PT, R3.reuse, R0, PT ;  /* 0x000000000300720c */ /* 0x040fe20003f06270 */
[C---:B------:R-:W-:Y:S03]  /*59a0*/  IMAD.HI.U32 R0, R3.reuse, R68, RZ ;  /* 0x0000004403007227 */ /* 0x040fe600078e00ff */
[C---:B------:R-:W-:Y:S02]  /*59b0*/  ISETP.GE.OR P0, PT, R2.reuse, R5, P0 ;  /* 0x000000050200720c */ /* 0x040fe40000706670 */
[----:B------:R-:W-:Y:S04]  /*59c0*/  SHF.R.U32.HI R0, RZ, R69, R0 ;  /* 0x00000045ff007219 */ /* 0x000fe80000011600 */
[C---:B------:R-:W-:Y:S05]  /*59d0*/  SEL R6, R3.reuse, R0, !P2 ;  /* 0x0000000003067207 */ /* 0x040fea0005000000 */
        /* <DEDUP_REMOVED lines=14> */
[----:B------:R-:W-:Y:S07]  /*5ac0*/  IMAD R75, R3, R70, R75 ;  /* 0x00000046034b7224 */ /* 0x000fee00078e024b */
.L_x_108:
[----:B-1----:R-:W-:Y:S01]  /*5ad0*/  @!P1 ISETP.NE.AND P0, PT, R8, 0x1, PT ;  /* 0x000000010800980c */ /* 0x002fe20003f05270 */
[----:B------:R-:W-:Y:S01]  /*5ae0*/  @!P1 IMAD.HI.U32 R0, R76, R10, RZ ;  /* 0x0000000a4c009227 */ /* 0x000fe200078e00ff */
[----:B------:R-:W-:Y:S01]  /*5af0*/  @!P1 ISETP.NE.AND P2, PT, R7, 0x1, PT ;  /* 0x000000010700980c */ /* 0x000fe20003f45270 */
[----:B------:R-:W-:Y:S01]  /*5b00*/  ULOP3.LUT UP0, URZ, UR48, 0x1b0, URZ, 0xc0, !UPT ;  /* 0x000001b030ff7892 */ /* 0x000fe2000f80c0ff */
[----:B------:R-:W-:Y:S01]  /*5b10*/  R2UR UR42, R14 ;  /* 0x000000000e2a72ca */ /* 0x000fe200000e0000 */
[----:B------:R-:W-:Y:S01]  /*5b20*/  @!P1 IMAD.HI.U32 R2, R75, R9, RZ ;  /* 0x000000094b029227 */ /* 0x000fe200078e00ff */
[----:B------:R-:W-:Y:S02]  /*5b30*/  @!P1 SHF.R.U32.HI R0, RZ, R11, R0 ;  /* 0x0000000bff009219 */ /* 0x000fe40000011600 */
[----:B------:R-:W-:Y:S01]  /*5b40*/  R2UR UR41, R15 ;  /* 0x000000000f2972ca */ /* 0x000fe200000e0000 */
[----:B------:R-:W-:Y:S01]  /*5b50*/  VIADD R193, R193, 0x1 ;  /* 0x00000001c1c17836 */ /* 0x000fe20000000000 */
[----:B------:R-:W-:Y:S02]  /*5b60*/  @!P1 SHF.R.U32.HI R2, RZ, R12, R2 ;  /* 0x0000000cff029219 */ /* 0x000fe40000011602 */
[----:B------:R-:W-:Y:S02]  /*5b70*/  @!P1 SEL R3, R76, R0, !P2 ;  /* 0x000000004c039207 */ /* 0x000fe40005000000 */
[----:B------:R-:W-:Y:S02]  /*5b80*/  @!P1 SEL R2, R75, R2, !P0 ;  /* 0x000000024b029207 */ /* 0x000fe40004000000 */
[----:B------:R-:W-:Y:S01]  /*5b90*/  @P4 SHF.R.U32.HI R179, RZ, 0x10, R17 ;  /* 0x00000010ffb34819 */ /* 0x000fe20000011611 */
[----:B------:R-:W-:Y:S02]  /*5ba0*/  USHF.L.U32 UR42, UR42, 0x7, URZ ;  /* 0x000000072a2a7899 */ /* 0x000fe400080006ff */
[----:B------:R-:W-:Y:S02]  /*5bb0*/  @!P1 IMAD.IADD R0, R2, 0x1, -R3 ;  /* 0x0000000102009824 */ /* 0x000fe400078e0a03 */
[----:B------:R-:W-:Y:S01]  /*5bc0*/  @!P1 IMAD.IADD R2, R3, 0x1, -R2 ;  /* 0x0000000103029824 */ /* 0x000fe200078e0a02 */
[----:B------:R-:W-:Y:S01]  /*5bd0*/  USHF.L.U32 UR41, UR41, 0x8, URZ ;  /* 0x0000000829297899 */ /* 0x000fe200080006ff */
[----:B------:R-:W-:Y:S02]  /*5be0*/  @!P1 IMAD R76, R0, R7, R76 ;  /* 0x00000007004c9224 */ /* 0x000fe400078e024c */
[----:B------:R-:W-:Y:S01]  /*5bf0*/  @!P1 IMAD R75, R2, R8, R75 ;  /* 0x00000008024b9224 */ /* 0x000fe200078e024b */
[----:B------:R-:W-:Y:S08]  /*5c00*/  BRA.U !UP0, `(.L_x_109) ;  /* 0x0000000108407547 */ /* 0x000ff0000b800000 */
[----:B------:R-:W1:Y:S01]  /*5c10*/  LDCU.64 UR8, c[0x4][0x88] ;  /* 0x01001100ff0877ac */ /* 0x000e620008000a00 */
[----:B------:R-:W-:Y:S01]  /*5c20*/  MOV R3, 0x0 ;  /* 0x0000000000037802 */ /* 0x000fe20000000f00 */
[----:B------:R-:W-:Y:S02]  /*5c30*/  HFMA2 R12, -RZ, RZ, 0, 5.9604644775390625e-08 ;  /* 0x00000001ff0c7431 */ /* 0x000fe400000001ff */
[----:B------:R-:W-:Y:S02]  /*5c40*/  IMAD.MOV.U32 R8, RZ, RZ, 0x70 ;  /* 0x00000070ff087424 */ /* 0x000fe400078e00ff */
[----:B------:R-:W-:Y:S01]  /*5c50*/  IMAD.MOV.U32 R13, RZ, RZ, RZ ;  /* 0x000000ffff0d7224 */ /* 0x000fe200078e00ff */
[----:B------:R-:W2:Y:S01]  /*5c60*/  LDCU.64 UR6, c[0x4][0x90] ;  /* 0x01001200ff0677ac */ /* 0x000ea20008000a00 */
[----:B------:R-:W3:Y:S01]  /*5c70*/  LDC.64 R2, c[0x4][R3] ;  /* 0x0100000003027b82 */ /* 0x000ee20000000a00 */
[----:B------:R-:W4:Y:S01]  /*5c80*/  LDCU.64 UR4, c[0x4][0x8] ;  /* 0x01000100ff0477ac */ /* 0x000f220008000a00 */
[----:B-1----:R-:W-:Y:S01]  /*5c90*/  MOV R5, UR9 ;  /* 0x0000000900057c02 */ /* 0x002fe20008000f00 */
[----:B------:R-:W-:Y:S01]  /*5ca0*/  IMAD.U32 R4, RZ, RZ, UR8 ;  /* 0x00000008ff047e24 */ /* 0x000fe2000f8e00ff */
[----:B--2---:R-:W-:Y:S01]  /*5cb0*/  MOV R7, UR7 ;  /* 0x0000000700077c02 */ /* 0x004fe20008000f00 */
[----:B------:R-:W-:Y:S01]  /*5cc0*/  IMAD.U32 R6, RZ, RZ, UR6 ;  /* 0x00000006ff067e24 */ /* 0x000fe2000f8e00ff */
[----:B----4-:R-:W-:Y:S01]  /*5cd0*/  MOV R11, UR5 ;  /* 0x00000005000b7c02 */ /* 0x010fe20008000f00 */
[----:B------:R-:W-:Y:S02]  /*5ce0*/  IMAD.U32 R10, RZ, RZ, UR4 ;  /* 0x00000004ff0a7e24 */ /* 0x000fe4000f8e00ff */
[----:B------:R-:W-:Y:S07]  /*5cf0*/  LEPC R20, `(.L_x_109) ;  /* 0x000000001014794e */ /* 0x000fee0000000000 */
[----:B---3-5:R-:W-:Y:S05]  /*5d00*/  CALL.ABS.NOINC R2 ;  /* 0x0000000002007343 */ /* 0x028fea0003c00000 */
.L_x_109:
[----:B------:R-:W-:Y:S01]  /*5d10*/  LOP3.LUT P0, RZ, R189, 0x1b0, RZ, 0xc0, !PT ;  /* 0x000001b0bdff7812 */ /* 0x000fe2000780c0ff */
[----:B------:R-:W-:Y:S11]  /*5d20*/  BSSY.RECONVERGENT B6, `(.L_x_110) ;  /* 0x0000013000067945 */ /* 0x000ff60003800200 */
[----:B------:R-:W-:Y:S01]  /*5d30*/  @!UPT UIADD3 URZ, UPT, UPT, URZ, URZ, URZ ;  /* 0x000000fffffff290 */ /* 0x000fe2000fffe0ff */
[----:B------:R-:W-:Y:S05]  /*5d40*/  @!P0 BRA `(.L_x_111) ;  /* 0x0000000000408947 */ /* 0x000fea0003800000 */
        /* <DEDUP_REMOVED lines=16> */
.L_x_111:
[----:B------:R-:W-:Y:S05]  /*5e50*/  BSYNC.RECONVERGENT B6 ;  /* 0x0000000000067941 */ /* 0x000fea0003800200 */
.L_x_110:
[----:B------:R-:W-:Y:S01]  /*5e60*/  ISETP.NE.U32.AND P4, PT, R164, RZ, PT ;  /* 0x000000ffa400720c */ /* 0x000fe20003f85070 */
[----:B------:R-:W1:Y:S01]  /*5e70*/  LDCU UR4, c[0x0][0x8c8] ;  /* 0x00011900ff0477ac */ /* 0x000e620008000800 */
[----:B------:R-:W-:Y:S02]  /*5e80*/  ISETP.NE.U32.AND P2, PT, R160, RZ, PT ;  /* 0x000000ffa000720c */ /* 0x000fe40003f45070 */
[----:B------:R-:W-:Y:S01]  /*5e90*/  ISETP.NE.AND.EX P4, PT, R165, RZ, PT, P4 ;  /* 0x000000ffa500720c */ /* 0x000fe20003f85340 */
[----:B------:R-:W-:Y:S01]  /*5ea0*/  UISETP.NE.U32.AND UP0, UPT, UR44, URZ, UPT ;  /* 0x000000ff2c00728c */ /* 0x000fe2000bf05070 */
[----:B------:R-:W-:Y:S02]  /*5eb0*/  ISETP.NE.U32.AND P3, PT, RZ, UR38, PT ;  /* 0x00000026ff007c0c */ /* 0x000fe4000bf65070 */
[----:B------:R-:W-:Y:S02]  /*5ec0*/  PLOP3.LUT P0, PT, PT, PT, PT, 0x8, 0x80 ;  /* 0x000000000080781c */ /* 0x000fe40003f0e170 */
[----:B------:R-:W-:Y:S02]  /*5ed0*/  ISETP.NE.U32.AND P1, PT, R164, RZ, PT ;  /* 0x000000ffa400720c */ /* 0x000fe40003f25070 */
[----:B------:R-:W-:Y:S02]  /*5ee0*/  ISETP.NE.AND.EX P2, PT, R161, RZ, PT, P2 ;  /* 0x000000ffa100720c */ /* 0x000fe40003f45320 */
[----:B------:R-:W-:Y:S02]  /*5ef0*/  P2R R198, PR, RZ, 0x1 ;  /* 0x00000001ffc67803 */ /* 0x000fe40000000000 */
[----:B------:R-:W-:Y:S01]  /*5f00*/  ISETP.NE.AND.EX P3, PT, RZ, UR39, PT, P3 ;  /* 0x00000027ff007c0c */ /* 0x000fe2000bf65330 */
[----:B------:R-:W-:Y:S01]  /*5f10*/  @!UPT UIADD3 URZ, UPT, UPT, URZ, URZ, URZ ;  /* 0x000000fffffff290 */ /* 0x000fe2000fffe0ff */
[----:B------:R-:W-:Y:S11]  /*5f20*/  @!P4 BRA `(.L_x_112) ;  /* 0x00000000002cc947 */ /* 0x000ff60003800000 */
[----:B------:R-:W-:Y:S01]  /*5f30*/  ISETP.NE.U32.AND P0, PT, R162, RZ, PT ;  /* 0x000000ffa200720c */ /* 0x000fe20003f05070 */
[----:B------:R-:W-:Y:S03]  /*5f40*/  IMAD.MOV.U32 R170, RZ, RZ, 0x1 ;  /* 0x00000001ffaa7424 */ /* 0x000fe600078e00ff */
[----:B------:R-:W-:Y:S11]  /*5f50*/  ISETP.NE.AND.EX P0, PT, R163, RZ, PT, P0 ;  /* 0x000000ffa300720c */ /* 0x000ff60003f05300 */
[----:B------:R-:W-:Y:S02]  /*5f60*/  @!UPT UIADD3 URZ, UPT, UPT, URZ, URZ, URZ ;  /* 0x000000fffffff290 */ /* 0x000fe4000fffe0ff */
[----:B------:R-:W2:Y:S01]  /*5f70*/  @P0 LDC.64 R2, c[0x0][0x888] ;  /* 0x00022200ff020b82 */ /* 0x000ea20000000a00 */
[----:B------:R-:W-:Y:S04]  /*5f80*/  @P0 IMAD R0, R164, UR36, RZ ;  /* 0x00000024a4000c24 */ /* 0x000fe8000f8e02ff */
[----:B--2---:R-:W-:Y:S04]  /*5f90*/  @P0 IMAD.WIDE R2, R0, 0x4, R2 ;  /* 0x0000000400020825 */ /* 0x004fe800078e0202 */
[----:B------:R-:W-:Y:S01]  /*5fa0*/  HFMA2 R0, -RZ, RZ, 0, 5.9604644775390625e-08 ;  /* 0x00000001ff007431 */ /* 0x000fe200000001ff */
[----:B-----5:R2:W5:Y:S04]  /*5fb0*/  @P0 LDG.E R79, desc[UR46][R2.64] ;  /* 0x0000002e024f0981 */ /* 0x020568000c1e1900 */
[----:B------:R-:W-:Y:S01]  /*5fc0*/  @!P0 PRMT R170, R0, 0x7610, R170 ;  /* 0x0000761000aa8816 */ /* 0x000fe200000000aa */
[----:B--2---:R-:W3:Y:S06]  /*5fd0*/  @!P0 LDC R79, c[0x0][0x880] ;  /* 0x00022000ff4f8b82 */ /* 0x004eec0000000800 */
.L_x_112:
[----:B------:R-:W-:Y:S01]  /*5fe0*/  ISETP.NE.AND P6, PT, R198, RZ, PT ;  /* 0x000000ffc600720c */ /* 0x000fe20003fc5270 */
[----:B------:R-:W-:Y:S01]  /*5ff0*/  UISETP.NE.AND.EX UP0, UPT, UR45, URZ, UPT, UP0 ;  /* 0x000000ff2d00728c */ /* 0x000fe2000bf05300 */
[----:B------:R-:W-:Y:S01]  /*6000*/  ISETP.NE.AND.EX P0, PT, R165, RZ, PT, P1 ;  /* 0x000000ffa500720c */ /* 0x000fe20003f05310 */
[----:B-1----:R-:W-:Y:S01]  /*6010*/  IMAD.U32 R2, RZ, RZ, UR4 ;  /* 0x00000004ff027e24 */ /* 0x002fe2000f8e00ff */
[----:B------:R-:W-:Y:S01]  /*6020*/  LEA R0, R181, UR49, 0x3 ;  /* 0x00000031b5007c11 */ /* 0x000fe2000f8e18ff */
[----:B------:R-:W-:Y:S10]  /*6030*/  @!P2 BRA `(.L_x_113) ;  /* 0x000000000020a947 */ /* 0x000ff40003800000 */
[----:B------:R-:W-:Y:S04]  /*6040*/  ISETP.NE.U32.AND P2, PT, R158, RZ, PT ;  /* 0x000000ff9e00720c */ /* 0x000fe80003f45070 */
[----:B------:R-:W-:Y:S11]  /*6050*/  ISETP.NE.AND.EX P2, PT, R159, RZ, PT, P2 ;  /* 0x000000ff9f00720c */ /* 0x000ff60003f45320 */
[----:B------:R-:W-:Y:S02]  /*6060*/  @!UPT UIADD3 URZ, UPT, UPT, URZ, URZ, URZ ;  /* 0x000000fffffff290 */ /* 0x000fe4000fffe0ff */
[----:B------:R-:W1:Y:S01]  /*6070*/  @P2 LDC.64 R4, c[0x0][0x8a8] ;  /* 0x00022a00ff042b82 */ /* 0x000e620000000a00 */
[----:B------:R-:W-:Y:S04]  /*6080*/  @P2 IMAD R3, R160, UR36, RZ ;  /* 0x00000024a0032c24 */ /* 0x000fe8000f8e02ff */
[----:B-1----:R-:W-:Y:S05]  /*6090*/  @P2 IMAD.WIDE R4, R3, 0x4, R4 ;  /* 0x0000000403042825 */ /* 0x002fea00078e0204 */
[----:B-----5:R1:W5:Y:S02]  /*60a0*/  @P2 LDG.E R77, desc[UR46][R4.64] ;  /* 0x0000002e044d2981 */ /* 0x020364000c1e1900 */
[----:B-1----:R-:W2:Y:S02]  /*60b0*/  @!P2 LDC R77, c[0x0][0x8a0] ;  /* 0x00022800ff4dab82 */ /* 0x002ea40000000800 */
.L_x_113:
[----:B------:R-:W-:Y:S05]  /*60c0*/  @P3 BRA P0, `(.L_x_114) ;  /* 0x0000000000343947 */ /* 0x000fea0000000000 */
[----:B------:R-:W-:Y:S02]  /*60d0*/  ISETP.NE.AND.EX P1, PT, R165, RZ, PT, P1 ;  /* 0x000000ffa500720c */ /* 0x000fe40003f25310 */
[----:B------:R-:W-:Y:S11]  /*60e0*/  PLOP3.LUT P0, PT, PT, PT, PT, 0x80, 0x8 ;  /* 0x000000000008781c */ /* 0x000ff60003f0f070 */
[----:B------:R-:W-:Y:S02]  /*60f0*/  @P1 LOP3.LUT P2, RZ, R170, 0xff, RZ, 0xc0, !PT ;  /* 0x000000ffaaff1812 */ /* 0x000fe4000784c0ff */
[----:B------:R-:W-:Y:S02]  /*6100*/  @P1 ISETP.NE.U32.AND P3, PT, RZ, UR38, PT ;  /* 0x00000026ff001c0c */ /* 0x000fe4000bf65070 */
[----:B------:R-:W-:Y:S02]  /*6110*/  @P1 PLOP3.LUT P0, PT, P2, PT, PT, 0x80, 0x8 ;  /* 0x000000000008181c */ /* 0x000fe4000170f070 */
[C---:B---3-5:R-:W-:Y:S02]  /*6120*/  @P1 FSETP.NEU.AND P2, PT, R79.reuse, RZ, PT ;  /* 0x000000ff4f00120b */ /* 0x068fe40003f4d000 */
[----:B------:R-:W-:Y:S02]  /*6130*/  @P1 ISETP.NE.AND.EX P3, PT, RZ, UR39, PT, P3 ;  /* 0x00000027ff001c0c */ /* 0x000fe4000bf65330 */
[----:B------:R-:W-:Y:S02]  /*6140*/  @P1 SEL R3, RZ, 0xffffffff, P2 ;  /* 0xffffffffff031807 */ /* 0x000fe40001000000 */
[----:B------:R-:W-:Y:S05]  /*6150*/  @!P1 FSETP.EQ.AND P6, PT, R79, RZ, PT ;  /* 0x000000ff4f00920b */ /* 0x000fea0003fc2000 */
[----:B------:R-:W-:Y:S04]  /*6160*/  @!P0 SEL R3, RZ, 0xffffffff, P3 ;  /* 0xffffffffff038807 */ /* 0x000fe80001800000 */
[----:B------:R-:W-:Y:S04]  /*6170*/  @P1 LOP3.LUT R3, R3, 0x1, RZ, 0xc0, !PT ;  /* 0x0000000103031812 */ /* 0x000fe800078ec0ff */
[----:B------:R-:W-:Y:S04]  /*6180*/  @P1 ISETP.EQ.U32.AND P6, PT, R3, 0x1, PT ;  /* 0x000000010300180c */ /* 0x000fe80003fc2070 */
[----:B------:R-:W-:Y:S09]  /*6190*/  P2R R198, PR, RZ, 0x40 ;  /* 0x00000040ffc67803 */ /* 0x000ff20000000000 */
.L_x_114:
[----:B------:R-:W-:Y:S05]  /*61a0*/  BRA.U !UP0, `(.L_x_115) ;  /* 0x00000001084c7547 */ /* 0x000fea000b800000 */
[----:B------:R-:W-:Y:S01]  /*61b0*/  ISETP.LE.AND P1, PT, R174, UR41, PT ;  /* 0x00000029ae007c0c */ /* 0x000fe2000bf23270 */
[C---:B------:R-:W-:Y:S02]  /*61c0*/  VIADD R2, R185.reuse, UR42 ;  /* 0x0000002ab9027c36 */ /* 0x040fe40008000000 */
[----:B------:R-:W-:Y:S03]  /*61d0*/  IMAD.U32 R4, RZ, RZ, UR42 ;  /* 0x0000002aff047e24 */ /* 0x000fe6000f8e00ff */
[----:B------:R-:W-:Y:S11]  /*61e0*/  ISETP.GE.OR P1, PT, R2, UR50, P1 ;  /* 0x0000003202007c0c */ /* 0x000ff60008f26670 */
[----:B------:R-:W-:Y:S02]  /*61f0*/  @!UPT UIADD3 URZ, UPT, UPT, URZ, URZ, URZ ;  /* 0x000000fffffff290 */ /* 0x000fe4000fffe0ff */
[----:B------:R-:W-:Y:S01]  /*6200*/  @!P1 IADD3 R6, P0, PT, R185, UR42, RZ ;  /* 0x0000002ab9069c10 */ /* 0x000fe2000ff1e0ff */
[----:B------:R-:W1:Y:S01]  /*6210*/  @!P1 LDC.64 R2, c[0x0][0x8d0] ;  /* 0x00023400ff029b82 */ /* 0x000e620000000a00 */
[----:B------:R-:W-:Y:S02]  /*6220*/  VOTEU.ALL UP0, P1 ;  /* 0x0000000000ff7886 */ /* 0x000fe40000800000 */
[----:B------:R-:W-:Y:S03]  /*6230*/  @!P1 LEA.HI.X.SX32 R7, R4, RZ, 0x1, P0 ;  /* 0x000000ff04079211 */ /* 0x000fe600000f0eff */
[----:B------:R-:W-:Y:S06]  /*6240*/  @!UP0 USHF.R.S32.HI UR4, URZ, 0x1f, UR36 ;  /* 0x0000001fff048899 */ /* 0x000fec0008011424 */
[C---:B-1----:R-:W-:Y:S02]  /*6250*/  @!P1 IMAD R4, R2.reuse, UR4, RZ ;  /* 0x0000000402049c24 */ /* 0x042fe4000f8e02ff */
[----:B------:R-:W-:Y:S04]  /*6260*/  @!P1 IMAD.WIDE.U32 R6, R2, UR36, R6 ;  /* 0x0000002402069c25 */ /* 0x000fe8000f8e0006 */
[----:B------:R-:W-:Y:S01]  /*6270*/  @!P1 IMAD R4, R3, UR36, R4 ;  /* 0x0000002403049c24 */ /* 0x000fe2000f8e0204 */
[----:B------:R-:W-:Y:S04]  /*6280*/  @!P1 IADD3 R2, P0, PT, R6, UR44, RZ ;  /* 0x0000002c06029c10 */ /* 0x000fe8000ff1e0ff */
[--C-:B------:R-:W-:Y:S02]  /*6290*/  @!P1 IADD3.X R3, PT, PT, R7, UR45, R4.reuse, P0, !PT ;  /* 0x0000002d07039c10 */ /* 0x100fe400087fe404 */
[----:B------:R-:W-:Y:S06]  /*62a0*/  PRMT R4, RZ, 0x7610, R4 ;  /* 0x00007610ff047816 */ /* 0x000fec0000000004 */
[----:B------:R-:W4:Y:S02]  /*62b0*/  @!P1 LDG.E.U8 R4, desc[UR46][R2.64] ;  /* 0x0000002e02049981 */ /* 0x000f24000c1e1100 */
[----:B----4-:R-:W-:Y:S05]  /*62c0*/  F2FP.F16.E4M3.UNPACK_B R2, R4 ;  /* 0x00000004ff02723e */ /* 0x010fea00020006ff */
[----:B------:R-:W-:Y:S07]  /*62d0*/  HADD2.F32 R2, -RZ, R2.H0_H0 ;  /* 0x20000002ff027230 */ /* 0x000fee0000004100 */
.L_x_115:
[----:B------:R-:W-:Y:S01]  /*62e0*/  @!P6 SHF.L.U32 R3, R180, 0x1f, RZ ;  /* 0x0000001fb403e819 */ /* 0x000fe200000006ff */
[----:B------:R-:W-:Y:S01]  /*62f0*/  BSSY B1, `(.L_x_116) ;  /* 0x0000042000017945 */ /* 0x000fe20003800000 */
[----:B------:R-:W-:Y:S01]  /*6300*/  LEA R192, R139, UR49, 0x3 ;  /* 0x000000318bc07c11 */ /* 0x000fe2000f8e18ff */
[----:B------:R-:W-:Y:S01]  /*6310*/  IMAD.MOV.U32 R196, RZ, RZ, 0x1 ;  /* 0x00000001ffc47424 */ /* 0x000fe200078e00ff */
[----:B------:R1:W4:Y:S01]  /*6320*/  @!P6 SYNCS.PHASECHK.TRANS64.TRYWAIT P1, [R0+URZ+0xb0], R3 ;  /* 0x0000b0030000e5a7 */ /* 0x00032200080211ff */
[----:B------:R-:W-:Y:S01]  /*6330*/  SHF.L.U32 R4, R183, 0x1f, RZ ;  /* 0x0000001fb7047819 */ /* 0x000fe200000006ff */
[----:B------:R-:W-:Y:S01]  /*6340*/  IMAD R157, R139, 0x100, R156 ;  /* 0x000001008b9d7824 */ /* 0x000fe200078e029c */
[----:B------:R-:W-:Y:S02]  /*6350*/  ISETP.NE.U32.AND P2, PT, RZ, UR38, PT ;  /* 0x00000026ff007c0c */ /* 0x000fe4000bf45070 */
[----:B------:R-:W-:Y:S02]  /*6360*/  CS2R R154, SRZ ;  /* 0x00000000009a7805 */ /* 0x000fe4000001ff00 */
[----:B---3-5:R-:W-:Y:S02]  /*6370*/  FSETP.NEU.AND P3, PT, R79, RZ, PT ;  /* 0x000000ff4f00720b */ /* 0x028fe40003f6d000 */
[----:B------:R-:W-:Y:S02]  /*6380*/  CS2R R152, SRZ ;  /* 0x0000000000987805 */ /* 0x000fe4000001ff00 */
[----:B------:R-:W-:Y:S02]  /*6390*/  ISETP.NE.AND.EX P2, PT, RZ, UR39, PT, P2 ;  /* 0x00000027ff007c0c */ /* 0x000fe4000bf45320 */
[----:B------:R-:W-:Y:S02]  /*63a0*/  CS2R R150, SRZ ;  /* 0x0000000000967805 */ /* 0x000fe4000001ff00 */
[----:B------:R-:W-:Y:S02]  /*63b0*/  CS2R R148, SRZ ;  /* 0x0000000000947805 */ /* 0x000fe4000001ff00 */
[----:B------:R-:W-:Y:S02]  /*63c0*/  CS2R R146, SRZ ;  /* 0x0000000000927805 */ /* 0x000fe4000001ff00 */
[----:B------:R-:W-:Y:S02]  /*63d0*/  SEL R5, RZ, 0xffffffff, P2 ;  /* 0xffffffffff057807 */ /* 0x000fe40001000000 */
[----:B------:R-:W-:Y:S02]  /*63e0*/  CS2R R144, SRZ ;  /* 0x0000000000907805 */ /* 0x000fe4000001ff00 */
[----:B------:R-:W-:Y:S02]  /*63f0*/  LOP3.LUT P2, RZ, R170, 0xff, RZ, 0xc0, !PT ;  /* 0x000000ffaaff7812 */ /* 0x000fe4000784c0ff */
[----:B------:R-:W-:Y:S02]  /*6400*/  CS2R R142, SRZ ;  /* 0x00000000008e7805 */ /* 0x000fe4000001ff00 */
[----:B------:R-:W-:Y:S01]  /*6410*/  CS2R R140, SRZ ;  /* 0x00000000008c7805 */ /* 0x000fe2000001ff00 */
[----:B------:R3:W2:Y:S01]  /*6420*/  SYNCS.PHASECHK.TRANS64.TRYWAIT P0, [R192+URZ+0x120], R4 ;  /* 0x00012004c00075a7 */ /* 0x0006a200080011ff */
[----:B-1----:R-:W-:Y:S04]  /*6430*/  SEL R3, RZ, 0xffffffff, P3 ;  /* 0xffffffffff037807 */ /* 0x002fe80001800000 */
[----:B------:R-:W-:Y:S04]  /*6440*/  @P4 SEL R3, R5, R3, !P2 ;  /* 0x0000000305034207 */ /* 0x000fe80005000000 */
[----:B------:R-:W-:Y:S04]  /*6450*/  LOP3.LUT R3, R3, 0x1, RZ, 0xc0, !PT ;  /* 0x0000000103037812 */ /* 0x000fe800078ec0ff */
[----:B------:R-:W-:Y:S04]  /*6460*/  ISETP.NE.U32.AND P5, PT, R3, 0x1, PT ;  /* 0x000000010300780c */ /* 0x000fe80003fa5070 */
[----:B------:R-:W-:Y:S02]  /*6470*/  P2R R197, PR, RZ, 0x20 ;  /* 0x00000020ffc57803 */ /* 0x000fe40000000000 */
[----:B----4-:R-:W-:Y:S01]  /*6480*/  @!P6 SEL R196, RZ, 0x1, !P1 ;  /* 0x00000001ffc4e807 */ /* 0x010fe20004800000 */
[----:B---3--:R-:W-:Y:S06]  /*6490*/  @P6 BRA `(.L_x_117) ;  /* 0x00000000009c6947 */ /* 0x008fec0003800000 */
[----:B------:R-:W-:Y:S01]  /*64a0*/  @P5 IMAD R8, R181, 0x2000, R186 ;  /* 0x00002000b5085824 */ /* 0x000fe200078e02ba */
[----:B------:R-:W-:Y:S01]  /*64b0*/  ISETP.NE.AND P1, PT, R196, RZ, PT ;  /* 0x000000ffc400720c */ /* 0x000fe20003f25270 */
[----:B------:R-:W-:Y:S01]  /*64c0*/  BSSY B0, `(.L_x_118) ;  /* 0x0000010000007945 */ /* 0x000fe20003800000 */
[----:B------:R-:W-:Y:S01]  /*64d0*/  CS2R R142, SRZ ;  /* 0x00000000008e7805 */ /* 0x000fe2000001ff00 */
[--C-:B------:R-:W-:Y:S01]  /*64e0*/  @P5 IMAD R7, R188, -0x10, R8.reuse ;  /* 0xfffffff0bc075824 */ /* 0x100fe200078e0208 */
[----:B------:R-:W-:Y:S01]  /*64f0*/  CS2R R140, SRZ ;  /* 0x00000000008c7805 */ /* 0x000fe2000001ff00 */
[----:B------:R-:W-:Y:S01]  /*6500*/  @P5 IMAD R6, R187, -0x10, R8 ;  /* 0xfffffff0bb065824 */ /* 0x000fe200078e0208 */
[----:B------:R-:W-:Y:S01]  /*6510*/  CS2R R150, SRZ ;  /* 0x0000000000967805 */ /* 0x000fe2000001ff00 */
[----:B------:R-:W-:Y:S01]  /*6520*/  @P5 IMAD R5, R184, 0x10, R7 ;  /* 0x00000010b8055824 */ /* 0x000fe200078e0207 */
[----:B------:R-:W-:Y:S02]  /*6530*/  CS2R R148, SRZ ;  /* 0x0000000000947805 */ /* 0x000fe4000001ff00 */
[----:B------:R-:W-:Y:S02]  /*6540*/  CS2R R146, SRZ ;  /* 0x0000000000927805 */ /* 0x000fe4000001ff00 */
[----:B------:R-:W-:Y:S02]  /*6550*/  CS2R R144, SRZ ;  /* 0x0000000000907805 */ /* 0x000fe4000001ff00 */
[----:B------:R-:W-:Y:S02]  /*6560*/  CS2R R154, SRZ ;  /* 0x00000000009a7805 */ /* 0x000fe4000001ff00 */
[----:B------:R-:W-:Y:S01]  /*6570*/  CS2R R152, SRZ ;  /* 0x0000000000987805 */ /* 0x000fe2000001ff00 */
[----:B------:R-:W-:Y:S06]  /*6580*/  @P1 BRA `(.L_x_119) ;  /* 0x00000000000c1947 */ /* 0x000fec0003800000 */
[----:B------:R-:W-:Y:S04]  /*6590*/  SHF.L.U32 R3, R180, 0x1f, RZ ;  /* 0x0000001fb4037819 */ /* 0x000fe800000006ff */
[----:B------:R-:W1:Y:S02]  /*65a0*/  SYNCS.PHASECHK.TRANS64.TRYWAIT P1, [R0+URZ+0xb0], R3 ;  /* 0x0000b003000075a7 */ /* 0x000e6400080211ff */
[----:B-1----:R-:W-:Y:S05]  /*65b0*/  @!P1 BRA `(.L_x_120) ;  /* 0x0000006400349947 */ /* 0x002fea0003800000 */
.L_x_119:
[----:B------:R-:W-:Y:S05]  /*65c0*/  BSYNC B0 ;  /* 0x0000000000007941 */ /* 0x000fea0003800000 */
.L_x_118:
[----:B------:R-:W-:Y:S01]  /*65d0*/  ISETP.NE.AND P1, PT, R197, RZ, PT ;  /* 0x000000ffc500720c */ /* 0x000fe20003f25270 */
[----:B-1----:R-:W-:Y:S02]  /*65e0*/  VIADD R3, R0, 0xd0 ;  /* 0x000000d000037836 */ /* 0x002fe40000000000 */
[----:B------:R-:W-:Y:S02]  /*65f0*/  IMAD.U32 R0, RZ, RZ, UR37 ;  /* 0x00000025ff007e24 */ /* 0x000fe4000f8e00ff */
[----:B------:R-:W-:Y:S03]  /*6600*/  VIADD R181, R181, 0x1 ;  /* 0x00000001b5b57836 */ /* 0x000fe60000000000 */
[----:B------:R-:W-:Y:S05]  /*6610*/  PRMT R0, R0, 0x654, R3 ;  /* 0x0000065400007816 */ /* 0x000fea0000000003 */
[----:B------:R1:W3:Y:S04]  /*6620*/  @P1 LDS.128 R140, [R8] ;  /* 0x00000000088c1984 */ /* 0x0002e80000000c00 */
[----:B------:R1:W4:Y:S04]  /*6630*/  @P1 LDS.128 R148, [R6+0x20] ;  /* 0x0000200006941984 */ /* 0x0003280000000c00 */
[----:B------:R1:W1:Y:S04]  /*6640*/  @P1 LDS.128 R144, [R7+0x10] ;  /* 0x0000100007901984 */ /* 0x0002680000000c00 */
[----:B------:R1:W1:Y:S01]  /*6650*/  @P1 LDS.128 R152, [R5+0x10] ;  /* 0x0000100005981984 */ /* 0x0002620000000c00 */
[C---:B------:R-:W-:Y:S01]  /*6660*/  ISETP.NE.AND P1, PT, R181.reuse, 0x4, PT ;  /* 0x00000004b500780c */ /* 0x040fe20003f25270 */
[----:B------:R-:W-:Y:S01]  /*6670*/  @!PT LDS RZ, [RZ] ;  /* 0x00000000fffff984 */ /* 0x000fe20000000800 */
[----:B------:R-:W-:Y:S01]  /*6680*/  @!PT LDS RZ, [RZ] ;  /* 0x00000000fffff984 */ /* 0x000fe20000000800 */
[----:B------:R-:W-:Y:S01]  /*6690*/  @!PT LDS RZ, [RZ] ;  /* 0x00000000fffff984 */ /* 0x000fe20000000800 */
[----:B------:R-:W-:Y:S01]  /*66a0*/  @!PT LDS RZ, [RZ] ;  /* 0x00000000fffff984 */ /* 0x000fe20000000800 */
[----:B------:R5:W-:Y:S06]  /*66b0*/  MEMBAR.ALL.CTA ;  /* 0x0000000000007992 */ /* 0x000bec0000008000 */
[----:B-----5:R-:W5:Y:S01]  /*66c0*/  FENCE.VIEW.ASYNC.S ;  /* 0x00000000000073c6 */ /* 0x020f620000000000 */
[----:B------:R-:W-:Y:S01]  /*66d0*/  SEL R181, R181, RZ, P1 ;  /* 0x000000ffb5b57207 */ /* 0x000fe20000800000 */
[----:B-----5:R5:W-:Y:S02]  /*66e0*/  SYNCS.ARRIVE.TRANS64.RED.A1T0 RZ, [R0+URZ], RZ ;  /* 0x000000ff00ff79a7 */ /* 0x020be400081004ff */
[----:B-----5:R-:W-:Y:S04]  /*66f0*/  SEL R0, RZ, 0x1, P1 ;  /* 0x00000001ff007807 */ /* 0x020fe80000800000 */
[----:B---34-:R-:W-:Y:S02]  /*6700*/  LOP3.LUT R180, R180, R0, RZ, 0x3c, !PT ;  /* 0x00000000b4b47212 */ /* 0x018fe400078e3cff */
.L_x_117:
[----:B------:R-:W-:Y:S05]  /*6710*/  BSYNC B1 ;  /* 0x0000000000017941 */ /* 0x000fea0003800000 */
.L_x_116:
[----:B------:R-:W-:Y:S04]  /*6720*/  SHF.R.U32.HI R0, RZ, 0x15, R157 ;  /* 0x00000015ff007819 */ /* 0x000fe8000001169d */
[----:B------:R-:W-:Y:S01]  /*6730*/  LOP3.LUT P1, RZ, R0, 0x3, R172, 0x48, !PT ;  /* 0x0000000300ff7812 */ /* 0x000fe200078248ac */
[----:B------:R-:W-:Y:S01]  /*6740*/  @!UPT UIADD3 URZ, UPT, UPT, URZ, URZ, URZ ;  /* 0x000000fffffff290 */ /* 0x000fe2000fffe0ff */
[----:B--2---:R-:W-:Y:S11]  /*6750*/  @P0 BRA `(.L_x_121) ;  /* 0x0000000000080947 */ /* 0x004ff60003800000 */
[----:B------:R-:W2:Y:S02]  /*6760*/  SYNCS.PHASECHK.TRANS64.TRYWAIT P0, [R192+URZ+0x120], R4 ;  /* 0x00012004c00075a7 */ /* 0x000ea400080011ff */
[----:B--2---:R-:W-:Y:S05]  /*6770*/  @!P0 BRA `(.L_x_122) ;  /* 0x0000006000d88947 */ /* 0x004fea0003800000 */
.L_x_121:
[----:B------:R-:W-:Y:S04]  /*6780*/  BSSY.RECONVERGENT B6, `(.L_x_123) ;  /* 0x0000012000067945 */ /* 0x000fe80003800200 */
[----:B------:R-:W-:Y:S05]  /*6790*/  @!P1 BRA `(.L_x_124) ;  /* 0x0000000000409947 */ /* 0x000fea0003800000 */
[----:B------:R-:W3:Y:S01]  /*67a0*/  LDCU.64 UR8, c[0x4][0x78] ;  /* 0x01000f00ff0877ac */ /* 0x000ee20008000a00 */
[----:B------:R-:W-:Y:S01]  /*67b0*/  MOV R15, 0x0 ;  /* 0x00000000000f7802 */ /* 0x000fe20000000f00 */
[----:B------:R-:W-:Y:S02]  /*67c0*/  HFMA2 R12, -RZ, RZ, 0, 5.9604644775390625e-08 ;  /* 0x00000001ff0c7431 */ /* 0x000fe400000001ff */
[----:B-1----:R-:W-:Y:S02]  /*67d0*/  IMAD.MOV.U32 R8, RZ, RZ, 0x192 ;  /* 0x00000192ff087424 */ /* 0x002fe400078e00ff */
[----:B------:R-:W-:Y:S01]  /*67e0*/  IMAD.MOV.U32 R13, RZ, RZ, RZ ;  /* 0x000000ffff0d7224 */ /* 0x000fe200078e00ff */
[----:B------:R-:W1:Y:S01]  /*67f0*/  LDCU.64 UR6, c[0x4][0x80] ;  /* 0x01001000ff0677ac */ /* 0x000e620008000a00 */
[----:B------:R-:W4:Y:S01]  /*6800*/  LDC.64 R14, c[0x4][R15] ;  /* 0x010000000f0e7b82 */ /* 0x000f220000000a00 */
[----:B------:R-:W5:Y:S01]  /*6810*/  LDCU.64 UR4, c[0x4][0x18] ;  /* 0x01000300ff0477ac */ /* 0x000f620008000a00 */
[----:B---3--:R-:W-:Y:S01]  /*6820*/  MOV R5, UR9 ;  /* 0x0000000900057c02 */ /* 0x008fe20008000f00 */
[----:B--2---:R-:W-:Y:S01]  /*6830*/  IMAD.U32 R4, RZ, RZ, UR8 ;  /* 0x00000008ff047e24 */ /* 0x004fe2000f8e00ff */
[----:B-1----:R-:W-:Y:S01]  /*6840*/  MOV R7, UR7 ;  /* 0x0000000700077c02 */ /* 0x002fe20008000f00 */
[----:B------:R-:W-:Y:S01]  /*6850*/  IMAD.U32 R6, RZ, RZ, UR6 ;  /* 0x00000006ff067e24 */ /* 0x000fe2000f8e00ff */
[----:B-----5:R-:W-:Y:S01]  /*6860*/  MOV R11, UR5 ;  /* 0x00000005000b7c02 */ /* 0x020fe20008000f00 */
[----:B------:R-:W-:Y:S02]  /*6870*/  IMAD.U32 R10, RZ, RZ, UR4 ;  /* 0x00000004ff0a7e24 */ /* 0x000fe4000f8e00ff */
[----:B------:R-:W-:Y:S07]  /*6880*/  LEPC R20, `(.L_x_124) ;  /* 0x000000001014794e */ /* 0x000fee0000000000 */
[----:B----4-:R-:W-:Y:S05]  /*6890*/  CALL.ABS.NOINC R14 ;  /* 0x000000000e007343 */ /* 0x010fea0003c00000 */
.L_x_124:
[----:B------:R-:W-:Y:S05]  /*68a0*/  BSYNC.RECONVERGENT B6 ;  /* 0x0000000000067941 */ /* 0x000fea0003800200 */
.L_x_123:
[----:B--2---:R-:W-:Y:S01]  /*68b0*/  F2FP.F16.E4M3.UNPACK_B R4, R141.H1 ;  /* 0x0000008dff04723e */ /* 0x004fe200030006ff */
[----:B------:R-:W-:Y:S05]  /*68c0*/  WARPSYNC.ALL ;  /* 0x0000000000007948 */ /* 0x000fea0003800000 */
[----:B------:R-:W-:Y:S01]  /*68d0*/  R2UR UR4, R157 ;  /* 0x000000009d0472ca */ /* 0x000fe200000e0000 */
[--C-:B------:R-:W-:Y:S01]  /*68e0*/  HADD2.F32 R85, -RZ, R4.reuse.H0_H0 ;  /* 0x20000004ff557230 */ /* 0x100fe20000004100 */
[-C--:B------:R-:W-:Y:S01]  /*68f0*/  F2FP.F16.E4M3.UNPACK_B R0, R140.reuse.H1 ;  /* 0x0000008cff00723e */ /* 0x080fe200030006ff */
[----:B------:R-:W-:Y:S01]  /*6900*/  HADD2.F32 R86, -RZ, R4.H1_H1 ;  /* 0x30000004ff567230 */ /* 0x000fe20000004100 */
[----:B------:R-:W-:Y:S01]  /*6910*/  F2FP.F16.E4M3.UNPACK_B R4, R143.H1 ;  /* 0x0000008fff04723e */ /* 0x000fe200030006ff */
[----:B------:R-:W-:Y:S01]  /*6920*/  BSSY.RECONVERGENT B0, `(.L_x_125) ;  /* 0x000011d000007945 */ /* 0x000fe20003800200 */
[----:B------:R-:W-:Y:S01]  /*6930*/  F2FP.F16.E4M3.UNPACK_B R3, R140 ;  /* 0x0000008cff03723e */ /* 0x000fe200020006ff */
[--C-:B------:R-:W-:Y:S01]  /*6940*/  HADD2.F32 R81, -RZ, R0.reuse.H0_H0 ;  /* 0x20000000ff517230 */ /* 0x100fe20000004100 */
[----:B------:R-:W-:Y:S01]  /*6950*/  F2FP.F16.E4M3.UNPACK_B R126, R151.H1 ;  /* 0x00000097ff7e723e */ /* 0x000fe200030006ff */
[----:B------:R-:W-:Y:S01]  /*6960*/  HADD2.F32 R82, -RZ, R0.H1_H1 ;  /* 0x30000000ff527230 */ /* 0x000fe20000004100 */
[-C--:B------:R-:W-:Y:S01]  /*6970*/  F2FP.F16.E4M3.UNPACK_B R0, R142.reuse ;  /* 0x0000008eff00723e */ /* 0x080fe200020006ff */
[--C-:B------:R-:W-:Y:S01]  /*6980*/  HADD2.F32 R78, -RZ, R3.reuse.H0_H0 ;  /* 0x20000003ff4e7230 */ /* 0x100fe20000004100 */
[----:B-1----:R-:W-:Y:S01]  /*6990*/  F2FP.F16.E4M3.UNPACK_B R134, R153.H1 ;  /* 0x00000099ff86723e */ /* 0x002fe200030006ff */
[----:B------:R-:W-:Y:S01]  /*69a0*/  HADD2.F32 R80, -RZ, R3.H1_H1 ;  /* 0x30000003ff507230 */ /* 0x000fe20000004100 */
[----:B------:R-:W-:Y:S01]  /*69b0*/  F2FP.F16.E4M3.UNPACK_B R3, R141 ;  /* 0x0000008dff03723e */ /* 0x000fe200020006ff */
[--C-:B------:R-:W-:Y:S01]  /*69c0*/  HADD2.F32 R87, -RZ, R0.reuse.H0_H0 ;  /* 0x20000000ff577230 */ /* 0x100fe20000004100 */
[----:B------:R-:W-:Y:S01]  /*69d0*/  ISETP.NE.AND P0, PT, R190, RZ, PT ;  /* 0x000000ffbe00720c */ /* 0x000fe20003f05270 */
[----:B------:R-:W-:Y:S01]  /*69e0*/  HADD2.F32 R88, -RZ, R0.H1_H1 ;  /* 0x30000000ff587230 */ /* 0x000fe20000004100 */
[----:B------:R-:W-:Y:S01]  /*69f0*/  F2FP.F16.E4M3.UNPACK_B R0, R143 ;  /* 0x0000008fff00723e */ /* 0x000fe200020006ff */
[--C-:B------:R-:W-:Y:S01]  /*6a00*/  HADD2.F32 R84, -RZ, R3.reuse.H1_H1 ;  /* 0x30000003ff547230 */ /* 0x100fe20000004100 */
[----:B------:R-:W-:Y:S01]  /*6a10*/  ISETP.NE.AND P6, PT, R198, RZ, PT ;  /* 0x000000ffc600720c */ /* 0x000fe20003fc5270 */
[----:B------:R-:W-:Y:S01]  /*6a20*/  HADD2.F32 R83, -RZ, R3.H0_H0 ;  /* 0x20000003ff537230 */ /* 0x000fe20000004100 */
[----:B------:R-:W-:Y:S01]  /*6a30*/  F2FP.F16.E4M3.UNPACK_B R3, R142.H1 ;  /* 0x0000008eff03723e */ /* 0x000fe200030006ff */
[--C-:B------:R-:W-:Y:S02]  /*6a40*/  HADD2.F32 R91, -RZ, R0.reuse.H0_H0 ;  /* 0x20000000ff5b7230 */ /* 0x100fe40000004100 */
[----:B------:R-:W-:Y:S01]  /*6a50*/  HADD2.F32 R92, -RZ, R0.H1_H1 ;  /* 0x30000000ff5c7230 */ /* 0x000fe20000004100 */
[-C--:B------:R-:W-:Y:S01]  /*6a60*/  F2FP.F16.E4M3.UNPACK_B R0, R144.reuse.H1 ;  /* 0x00000090ff00723e */ /* 0x080fe200030006ff */
[--C-:B------:R-:W-:Y:S02]  /*6a70*/  HADD2.F32 R89, -RZ, R3.reuse.H0_H0 ;  /* 0x20000003ff597230 */ /* 0x100fe40000004100 */
[----:B------:R-:W-:Y:S01]  /*6a80*/  HADD2.F32 R90, -RZ, R3.H1_H1 ;  /* 0x30000003ff5a7230 */ /* 0x000fe20000004100 */
[----:B------:R-:W-:Y:S01]  /*6a90*/  F2FP.F16.E4M3.UNPACK_B R3, R144 ;  /* 0x00000090ff03723e */ /* 0x000fe200020006ff */
[--C-:B------:R-:W-:Y:S02]  /*6aa0*/  HADD2.F32 R97, -RZ, R0.reuse.H0_H0 ;  /* 0x20000000ff617230 */ /* 0x100fe40000004100 */
[----:B------:R-:W-:Y:S01]  /*6ab0*/  HADD2.F32 R98, -RZ, R0.H1_H1 ;  /* 0x30000000ff627230 */ /* 0x000fe20000004100 */
[----:B------:R-:W-:Y:S01]  /*6ac0*/  F2FP.F16.E4M3.UNPACK_B R0, R146 ;  /* 0x00000092ff00723e */ /* 0x000fe200020006ff */
[--C-:B------:R-:W-:Y:S02]  /*6ad0*/  HADD2.F32 R93, -RZ, R4.reuse.H0_H0 ;  /* 0x20000004ff5d7230 */ /* 0x100fe40000004100 */
[----:B------:R-:W-:Y:S01]  /*6ae0*/  HADD2.F32 R94, -RZ, R4.H1_H1 ;  /* 0x30000004ff5e7230 */ /* 0x000fe20000004100 */
[----:B------:R-:W-:Y:S01]  /*6af0*/  F2FP.F16.E4M3.UNPACK_B R4, R145.H1 ;  /* 0x00000091ff04723e */ /* 0x000fe200030006ff */
        /* <DEDUP_REMOVED lines=25> */
[----:B------:R-:W-:Y:S02]  /*6c90*/  HADD2.F32 R118, -RZ, R4.H1_H1 ;  /* 0x30000004ff767230 */ /* 0x000fe40000004100 */
[--C-:B------:R-:W-:Y:S01]  /*6ca0*/  HADD2.F32 R115, -RZ, R0.reuse.H0_H0 ;  /* 0x20000000ff737230 */ /* 0x100fe20000004100 */
[----:B------:R-:W1:Y:S01]  /*6cb0*/  LDTM.x64 R4, tmem[UR4] ;  /* 0x00000004000479ee */ /* 0x000e620008340000 */
[----:B------:R-:W-:Y:S01]  /*6cc0*/  HADD2.F32 R116, -RZ, R0.H1_H1 ;  /* 0x30000000ff747230 */ /* 0x000fe20000004100 */
[-C--:B------:R-:W-:Y:S01]  /*6cd0*/  F2FP.F16.E4M3.UNPACK_B R0, R150.reuse.H1 ;  /* 0x00000096ff00723e */ /* 0x080fe200030006ff */
[--C-:B------:R-:W-:Y:S02]  /*6ce0*/  HADD2.F32 R111, -RZ, R3.reuse.H0_H0 ;  /* 0x20000003ff6f7230 */ /* 0x100fe40000004100 */
[----:B------:R-:W-:Y:S01]  /*6cf0*/  HADD2.F32 R112, -RZ, R3.H1_H1 ;  /* 0x30000003ff707230 */ /* 0x000fe20000004100 */
[----:B------:R-:W-:Y:S01]  /*6d00*/  F2FP.F16.E4M3.UNPACK_B R3, R150 ;  /* 0x00000096ff03723e */ /* 0x000fe200020006ff */
[--C-:B------:R-:W-:Y:S02]  /*6d10*/  HADD2.F32 R121, -RZ, R0.reuse.H0_H0 ;  /* 0x20000000ff797230 */ /* 0x100fe40000004100 */
[----:B------:R-:W-:Y:S01]  /*6d20*/  HADD2.F32 R122, -RZ, R0.H1_H1 ;  /* 0x30000000ff7a7230 */ /* 0x000fe20000004100 */
[-C--:B------:R-:W-:Y:S01]  /*6d30*/  F2FP.F16.E4M3.UNPACK_B R0, R152.reuse ;  /* 0x00000098ff00723e */ /* 0x080fe200020006ff */
        /* <DEDUP_REMOVED lines=15> */
[--C-:B------:R-:W-:Y:S02]  /*6e30*/  HADD2.F32 R138, -RZ, R0.reuse.H1_H1 ;  /* 0x30000000ff8a7230 */ /* 0x100fe40000004100 */
[----:B------:R-:W-:Y:S02]  /*6e40*/  HADD2.F32 R137, -RZ, R0.H0_H0 ;  /* 0x20000000ff897230 */ /* 0x000fe40000004100 */
[C-C-:B-1----:R-:W-:Y:S01]  /*6e50*/  FFMA R0, R77.reuse, R4, R2.reuse ;  /* 0x000000044d007223 */ /* 0x142fe20000000002 */
[--C-:B------:R-:W-:Y:S02]  /*6e60*/  HADD2.F32 R135, -RZ, R3.reuse.H0_H0 ;  /* 0x20000003ff877230 */ /* 0x100fe40000004100 */
[----:B------:R-:W-:Y:S02]  /*6e70*/  HADD2.F32 R136, -RZ, R3.H1_H1 ;  /* 0x30000003ff887230 */ /* 0x000fe40000004100 */
[C-C-:B------:R-:W-:Y:S01]  /*6e80*/  FFMA R3, R77.reuse, R5, R2.reuse ;  /* 0x000000054d037223 */ /* 0x140fe20000000002 */
        /* <DEDUP_REMOVED lines=60> */
[----:B------:R-:W-:Y:S01]  /*7250*/  F2FP.F16.E4M3.UNPACK_B R65, R155 ;  /* 0x0000009bff41723e */ /* 0x000fe200020006ff */
[C-C-:B------:R-:W-:Y:S01]  /*7260*/  FFMA R66, R77.reuse, R66, R2.reuse ;  /* 0x000000424d427223 */ /* 0x140fe20000000002 */
[----:B------:R-:W-:Y:S01]  /*7270*/  FFMA R67, R77, R67, R2 ;  /* 0x000000434d437223 */ /* 0x000fe20000000002 */
[C---:B------:R-:W-:Y:S01]  /*7280*/  FFMA R0, R79.reuse, R78, R0 ;  /* 0x0000004e4f007223 */ /* 0x040fe20000000000 */
[C---:B------:R-:W-:Y:S01]  /*7290*/  FFMA R3, R79.reuse, R80, R3 ;  /* 0x000000504f037223 */ /* 0x040fe20000000003 */
[----:B------:R-:W-:Y:S01]  /*72a0*/  F2FP.F16.E4M3.UNPACK_B R80, R155.H1 ;  /* 0x0000009bff50723e */ /* 0x000fe200030006ff */
[C---:B------:R-:W-:Y:S01]  /*72b0*/  FFMA R6, R79.reuse, R81, R6 ;  /* 0x000000514f067223 */ /* 0x040fe20000000006 */
[C---:B------:R-:W-:Y:S01]  /*72c0*/  FFMA R7, R79.reuse, R82, R7 ;  /* 0x000000524f077223 */ /* 0x040fe20000000007 */
[C---:B------:R-:W-:Y:S01]  /*72d0*/  FFMA R4, R79.reuse, R83, R4 ;  /* 0x000000534f047223 */ /* 0x040fe20000000004 */
[C---:B------:R-:W-:Y:S01]  /*72e0*/  FFMA R5, R79.reuse, R84, R5 ;  /* 0x000000544f057223 */ /* 0x040fe20000000005 */
[C---:B------:R-:W-:Y:S01]  /*72f0*/  FFMA R10, R79.reuse, R85, R10 ;  /* 0x000000554f0a7223 */ /* 0x040fe2000000000a */
[----:B------:R-:W-:Y:S01]  /*7300*/  FFMA R11, R79, R86, R11 ;  /* 0x000000564f0b7223 */ /* 0x000fe2000000000b */
[----:B------:R-:W-:Y:S01]  /*7310*/  F2FP.SATFINITE.RELU.E4M3.F32.PACK_AB_MERGE_C R6, R7, R6, RZ ;  /* 0x000000060706723e */ /* 0x000fe200048078ff */
[C---:B------:R-:W-:Y:S01]  /*7320*/  FFMA R8, R79.reuse, R87, R8 ;  /* 0x000000574f087223 */ /* 0x040fe20000000008 */
[C---:B------:R-:W-:Y:S01]  /*7330*/  FFMA R9, R79.reuse, R88, R9 ;  /* 0x000000584f097223 */ /* 0x040fe20000000009 */
[----:B------:R-:W-:Y:S01]  /*7340*/  FFMA R14, R79, R89, R14 ;  /* 0x000000594f0e7223 */ /* 0x000fe2000000000e */
[----:B------:R-:W-:Y:S01]  /*7350*/  F2FP.SATFINITE.RELU.E4M3.F32.PACK_AB_MERGE_C R10, R11, R10, RZ ;  /* 0x0000000a0b0a723e */ /* 0x000fe200048078ff */
[----:B------:R-:W-:Y:S01]  /*7360*/  FFMA R15, R79, R90, R15 ;  /* 0x0000005a4f0f7223 */ /* 0x000fe2000000000f */
[----:B------:R-:W-:Y:S01]  /*7370*/  F2FP.SATFINITE.RELU.E4M3.F32.PACK_AB_MERGE_C R84, R3, R0, R6 ;  /* 0x000000000354723e */ /* 0x000fe20004807806 */
[----:B------:R-:W-:Y:S01]  /*7380*/  FFMA R12, R79, R91, R12 ;  /* 0x0000005b4f0c7223 */ /* 0x000fe2000000000c */
[----:B------:R-:W-:Y:S01]  /*7390*/  F2FP.SATFINITE.RELU.E4M3.F32.PACK_AB_MERGE_C R85, R5, R4, R10 ;  /* 0x000000040555723e */ /* 0x000fe2000480780a */
[----:B------:R-:W-:Y:S01]  /*73a0*/  FFMA R13, R79, R92, R13 ;  /* 0x0000005c4f0d7223 */ /* 0x000fe2000000000d */
[----:B------:R-:W-:Y:S01]  /*73b0*/  F2FP.SATFINITE.RELU.E4M3.F32.PACK_AB_MERGE_C R14, R15, R14, RZ ;  /* 0x0000000e0f0e723e */ /* 0x000fe200048078ff */
[----:B------:R-:W-:Y:S01]  /*73c0*/  FFMA R18, R79, R93, R18 ;  /* 0x0000005d4f127223 */ /* 0x000fe20000000012 */
[----:B------:R-:W-:Y:S01]  /*73d0*/  LEA R0, R181, UR49, 0x3 ;  /* 0x00000031b5007c11 */ /* 0x000fe2000f8e18ff */
[----:B------:R-:W-:Y:S01]  /*73e0*/  FFMA R19, R79, R94, R19 ;  /* 0x0000005e4f137223 */ /* 0x000fe20000000013 */
[----:B------:R-:W-:Y:S01]  /*73f0*/  F2FP.SATFINITE.RELU.E4M3.F32.PACK_AB_MERGE_C R86, R9, R8, R14 ;  /* 0x000000080956723e */ /* 0x000fe2000480780e */
[C---:B------:R-:W-:Y:S01]  /*7400*/  FFMA R16, R79.reuse, R95, R16 ;  /* 0x0000005f4f107223 */ /* 0x040fe20000000010 */
[----:B------:R-:W-:Y:S01]  /*7410*/  @!P6 SHF.L.U32 R3, R180, 0x1f, RZ ;  /* 0x0000001fb403e819 */ /* 0x000fe200000006ff */
[----:B------:R-:W-:Y:S01]  /*7420*/  FFMA R17, R79, R96, R17 ;  /* 0x000000604f117223 */ /* 0x000fe20000000011 */
[----:B------:R-:W-:Y:S01]  /*7430*/  F2FP.SATFINITE.RELU.E4M3.F32.PACK_AB_MERGE_C R18, R19, R18, RZ ;  /* 0x000000121312723e */ /* 0x000fe200048078ff */
[C---:B------:R-:W-:Y:S01]  /*7440*/  FFMA R22, R79.reuse, R97, R22 ;  /* 0x000000614f167223 */ /* 0x040fe20000000016 */
[C---:B------:R-:W-:Y:S01]  /*7450*/  FFMA R23, R79.reuse, R98, R23 ;  /* 0x000000624f177223 */ /* 0x040fe20000000017 */
[----:B------:R-:W-:Y:S01]  /*7460*/  FFMA R20, R79, R99, R20 ;  /* 0x000000634f147223 */ /* 0x000fe20000000014 */
[----:B------:R-:W-:Y:S01]  /*7470*/  F2FP.SATFINITE.RELU.E4M3.F32.PACK_AB_MERGE_C R87, R13, R12, R18 ;  /* 0x0000000c0d57723e */ /* 0x000fe20004807812 */
[C---:B------:R-:W-:Y:S01]  /*7480*/  FFMA R21, R79.reuse, R100, R21 ;  /* 0x000000644f157223 */ /* 0x040fe20000000015 */
[----:B------:R-:W-:Y:S01]  /*7490*/  FFMA R26, R79, R101, R26 ;  /* 0x000000654f1a7223 */ /* 0x000fe2000000001a */
[----:B------:R-:W-:Y:S01]  /*74a0*/  F2FP.SATFINITE.RELU.E4M3.F32.PACK_AB_MERGE_C R22, R23, R22, RZ ;  /* 0x000000161716723e */ /* 0x000fe200048078ff */
[C---:B------:R-:W-:Y:S01]  /*74b0*/  FFMA R27, R79.reuse, R102, R27 ;  /* 0x000000664f1b7223 */ /* 0x040fe2000000001b */
[C---:B------:R-:W-:Y:S01]  /*74c0*/  FFMA R24, R79.reuse, R103, R24 ;  /* 0x000000674f187223 */ /* 0x040fe20000000018 */
[----:B------:R-:W-:Y:S01]  /*74d0*/  FFMA R25, R79, R104, R25 ;  /* 0x000000684f197223 */ /* 0x000fe20000000019 */
[----:B------:R-:W-:Y:S01]  /*74e0*/  F2FP.SATFINITE.RELU.E4M3.F32.PACK_AB_MERGE_C R16, R17, R16, R22 ;  /* 0x000000101110723e */ /* 0x000fe20004807816 */
        /* <DEDUP_REMOVED lines=18> */
[----:B------:R1:W-:Y:S01]  /*7610*/  STS.128 [R171+UR49+0x8200], R84 ;  /* 0x00820054ab007988 */ /* 0x0003e20008000c31 */
[----:B------:R-:W-:Y:S01]  /*7620*/  F2FP.SATFINITE.RELU.E4M3.F32.PACK_AB_MERGE_C R38, R39, R38, RZ ;  /* 0x000000262726723e */ /* 0x000fe200048078ff */
[C---:B------:R-:W-:Y:S01]  /*7630*/  FFMA R42, R79.reuse, R117, R42 ;  /* 0x000000754f2a7223 */ /* 0x040fe2000000002a */
[C---:B------:R-:W-:Y:S01]  /*7640*/  FFMA R43, R79.reuse, R118, R43 ;  /* 0x000000764f2b7223 */ /* 0x040fe2000000002b */
[----:B------:R-:W-:Y:S01]  /*7650*/  FFMA R40, R79, R119, R40 ;  /* 0x000000774f287223 */ /* 0x000fe20000000028 */
[----:B------:R-:W-:Y:S01]  /*7660*/  F2FP.SATFINITE.RELU.E4M3.F32.PACK_AB_MERGE_C R32, R33, R32, R38 ;  /* 0x000000202120723e */ /* 0x000fe20004807826 */
[----:B------:R-:W-:Y:S01]  /*7670*/  FFMA R41, R79, R120, R41 ;  /* 0x000000784f297223 */ /* 0x000fe20000000029 */
[--C-:B------:R-:W-:Y:S01]  /*7680*/  HADD2.F32 R125, -RZ, R126.reuse.H0_H0 ;  /* 0x2000007eff7d7230 */ /* 0x100fe20000004100 */
[----:B------:R-:W-:Y:S01]  /*7690*/  F2FP.SATFINITE.RELU.E4M3.F32.PACK_AB_MERGE_C R42, R43, R42, RZ ;  /* 0x0000002a2b2a723e */ /* 0x000fe200048078ff */
[C---:B------:R-:W-:Y:S01]  /*76a0*/  FFMA R46, R79.reuse, R121, R46 ;  /* 0x000000794f2e7223 */ /* 0x040fe2000000002e */
[----:B------:R-:W-:Y:S02]  /*76b0*/  HADD2.F32 R126, -RZ, R126.H1_H1 ;  /* 0x3000007eff7e7230 */ /* 0x000fe40000004100 */
[----:B------:R-:W-:Y:S01]  /*76c0*/  FFMA R47, R79, R122, R47 ;  /* 0x0000007a4f2f7223 */ /* 0x000fe2000000002f */
[----:B------:R-:W-:Y:S01]  /*76d0*/  F2FP.SATFINITE.RELU.E4M3.F32.PACK_AB_MERGE_C R33, R37, R36, R42 ;  /* 0x000000242521723e */ /* 0x000fe2000480782a */
[C---:B------:R-:W-:Y:S01]  /*76e0*/  FFMA R44, R79.reuse, R123, R44 ;  /* 0x0000007b4f2c7223 */ /* 0x040fe2000000002c */
[C---:B------:R-:W-:Y:S01]  /*76f0*/  FFMA R45, R79.reuse, R124, R45 ;  /* 0x0000007c4f2d7223 */ /* 0x040fe2000000002d */
[C---:B------:R-:W-:Y:S01]  /*7700*/  FFMA R50, R79.reuse, R125, R50 ;  /* 0x0000007d4f327223 */ /* 0x040fe20000000032 */
[C---:B------:R-:W-:Y:S01]  /*7710*/  FFMA R51, R79.reuse, R126, R51 ;  /* 0x0000007e4f337223 */ /* 0x040fe20000000033 */
[C---:B------:R-:W-:Y:S01]  /*7720*/  FFMA R48, R79.reuse, R127, R48 ;  /* 0x0000007f4f307223 */ /* 0x040fe20000000030 */
[C---:B------:R-:W-:Y:S01]  /*7730*/  FFMA R49, R79.reuse, R128, R49 ;  /* 0x000000804f317223 */ /* 0x040fe20000000031 */
[--C-:B------:R-:W-:Y:S02]  /*7740*/  HADD2.F32 R133, -RZ, R134.reuse.H0_H0 ;  /* 0x20000086ff857230 */ /* 0x100fe40000004100 */
[C---:B------:R-:W-:Y:S01]  /*7750*/  FFMA R54, R79.reuse, R129, R54 ;  /* 0x000000814f367223 */ /* 0x040fe20000000036 */
[----:B------:R-:W-:Y:S02]  /*7760*/  HADD2.F32 R134, -RZ, R134.H1_H1 ;  /* 0x30000086ff867230 */ /* 0x000fe40000004100 */
[C---:B------:R-:W-:Y:S01]  /*7770*/  FFMA R55, R79.reuse, R130, R55 ;  /* 0x000000824f377223 */ /* 0x040fe20000000037 */
[C---:B------:R-:W-:Y:S01]  /*7780*/  FFMA R52, R79.reuse, R131, R52 ;  /* 0x000000834f347223 */ /* 0x040fe20000000034 */
[C---:B------:R-:W-:Y:S01]  /*7790*/  FFMA R53, R79.reuse, R132, R53 ;  /* 0x000000844f357223 */ /* 0x040fe20000000035 */
[C---:B------:R-:W-:Y:S01]  /*77a0*/  FFMA R58, R79.reuse, R133, R58 ;  /* 0x000000854f3a7223 */ /* 0x040fe2000000003a */
[C---:B------:R-:W-:Y:S01]  /*77b0*/  FFMA R59, R79.reuse, R134, R59 ;  /* 0x000000864f3b7223 */ /* 0x040fe2000000003b */
[C---:B------:R-:W-:Y:S01]  /*77c0*/  FFMA R56, R79.reuse, R135, R56 ;  /* 0x000000874f387223 */ /* 0x040fe20000000038 */
[----:B------:R-:W-:Y:S01]  /*77d0*/  SHF.L.U32 R135, R176, 0x4, RZ ;  /* 0x00000004b0877819 */ /* 0x000fe200000006ff */
[C---:B------:R-:W-:Y:S01]  /*77e0*/  FFMA R57, R79.reuse, R136, R57 ;  /* 0x000000884f397223 */ /* 0x040fe20000000039 */
[C---:B------:R-:W-:Y:S01]  /*77f0*/  FFMA R62, R79.reuse, R137, R62 ;  /* 0x000000894f3e7223 */ /* 0x040fe2000000003e */
[----:B------:R-:W-:Y:S01]  /*7800*/  FFMA R63, R79, R138, R63 ;  /* 0x0000008a4f3f7223 */ /* 0x000fe2000000003f */
[--C-:B------:R-:W-:Y:S01]  /*7810*/  HADD2.F32 R64, -RZ, R65.reuse.H0_H0 ;  /* 0x20000041ff407230 */ /* 0x100fe20000004100 */
[C---:B------:R-:W-:Y:S01]  /*7820*/  IADD3 R138, PT, PT, R186.reuse, R135, RZ ;  /* 0x00000087ba8a7210 */ /* 0x040fe20007ffe0ff */
[----:B------:R-:W-:Y:S01]  /*7830*/  HADD2.F32 R65, -RZ, R65.H1_H1 ;  /* 0x30000041ff417230 */ /* 0x000fe20000004100 */
[----:B------:R-:W-:Y:S01]  /*7840*/  F2FP.SATFINITE.RELU.E4M3.F32.PACK_AB_MERGE_C R34, R47, R46, RZ ;  /* 0x0000002e2f22723e */ /* 0x000fe200048078ff */
[--C-:B------:R-:W-:Y:S01]  /*7850*/  HADD2.F32 R78, -RZ, R80.reuse.H0_H0 ;  /* 0x20000050ff4e7230 */ /* 0x100fe20000004100 */
[----:B------:R-:W-:Y:S01]  /*7860*/  F2FP.SATFINITE.RELU.E4M3.F32.PACK_AB_MERGE_C R35, R51, R50, RZ ;  /* 0x000000323323723e */ /* 0x000fe200048078ff */
[----:B------:R1:W-:Y:S01]  /*7870*/  STS.128 [R138+0x8010], R16 ;  /* 0x008010108a007388 */ /* 0x0003e20000000c00 */
[----:B------:R-:W-:Y:S02]  /*7880*/  HADD2.F32 R80, -RZ, R80.H1_H1 ;  /* 0x30000050ff507230 */ /* 0x000fe40000004100 */
[----:B------:R-:W-:Y:S01]  /*7890*/  FFMA R60, R79, R64, R60 ;  /* 0x000000404f3c7223 */ /* 0x000fe2000000003c */
[----:B------:R-:W-:Y:S01]  /*78a0*/  SHF.L.U32 R137, R175, 0x4, RZ ;  /* 0x00000004af897819 */ /* 0x000fe200000006ff */
[C---:B------:R-:W-:Y:S01]  /*78b0*/  FFMA R61, R79.reuse, R65, R61 ;  /* 0x000000414f3d7223 */ /* 0x040fe2000000003d */
[C---:B------:R-:W-:Y:S01]  /*78c0*/  FFMA R66, R79.reuse, R78, R66 ;  /* 0x0000004e4f427223 */ /* 0x040fe20000000042 */
[----:B------:R-:W-:Y:S01]  /*78d0*/  FFMA R67, R79, R80, R67 ;  /* 0x000000504f437223 */ /* 0x000fe20000000043 */
[----:B------:R-:W-:Y:S02]  /*78e0*/  F2FP.SATFINITE.RELU.E4M3.F32.PACK_AB_MERGE_C R34, R41, R40, R34 ;  /* 0x000000282922723e */ /* 0x000fe40004807822 */
[----:B------:R-:W-:Y:S02]  /*78f0*/  F2FP.SATFINITE.RELU.E4M3.F32.PACK_AB_MERGE_C R35, R45, R44, R35 ;  /* 0x0000002c2d23723e */ /* 0x000fe40004807823 */
[----:B------:R-:W-:Y:S02]  /*7900*/  IADD3 R195, PT, PT, R186, R137, RZ ;  /* 0x00000089bac37210 */ /* 0x000fe40007ffe0ff */
[----:B------:R-:W-:Y:S02]  /*7910*/  F2FP.SATFINITE.RELU.E4M3.F32.PACK_AB_MERGE_C R54, R55, R54, RZ ;  /* 0x000000363736723e */ /* 0x000fe400048078ff */
[----:B------:R-:W-:Y:S01]  /*7920*/  F2FP.SATFINITE.RELU.E4M3.F32.PACK_AB_MERGE_C R58, R59, R58, RZ ;  /* 0x0000003a3b3a723e */ /* 0x000fe200048078ff */
[----:B------:R1:W-:Y:S01]  /*7930*/  STS.128 [R195+0x8020], R32 ;  /* 0x00802020c3007388 */ /* 0x0003e20000000c00 */
[----:B------:R-:W-:Y:S02]  /*7940*/  F2FP.SATFINITE.RELU.E4M3.F32.PACK_AB_MERGE_C R50, R63, R62, RZ ;  /* 0x0000003e3f32723e */ /* 0x000fe400048078ff */
[----:B------:R-:W-:Y:S02]  /*7950*/  F2FP.SATFINITE.RELU.E4M3.F32.PACK_AB_MERGE_C R51, R67, R66, RZ ;  /* 0x000000424333723e */ /* 0x000fe400048078ff */
[----:B------:R-:W-:Y:S02]  /*7960*/  SHF.L.U32 R136, R184, 0x4, RZ ;  /* 0x00000004b8887819 */ /* 0x000fe400000006ff */
[----:B------:R-:W-:Y:S02]  /*7970*/  F2FP.SATFINITE.RELU.E4M3.F32.PACK_AB_MERGE_C R48, R49, R48, R54 ;  /* 0x000000303130723e */ /* 0x000fe40004807836 */
[----:B------:R-:W-:Y:S02]  /*7980*/  F2FP.SATFINITE.RELU.E4M3.F32.PACK_AB_MERGE_C R49, R53, R52, R58 ;  /* 0x000000343531723e */ /* 0x000fe4000480783a */
[----:B------:R-:W-:Y:S02]  /*7990*/  F2FP.SATFINITE.RELU.E4M3.F32.PACK_AB_MERGE_C R50, R57, R56, R50 ;  /* 0x000000383932723e */ /* 0x000fe40004807832 */
[----:B------:R-:W-:Y:S02]  /*79a0*/  F2FP.SATFINITE.RELU.E4M3.F32.PACK_AB_MERGE_C R51, R61, R60, R51 ;  /* 0x0000003c3d33723e */ /* 0x000fe40004807833 */
[----:B------:R-:W-:Y:S05]  /*79b0*/  IADD3 R194, PT, PT, R136, R138, RZ ;  /* 0x0000008a88c27210 */ /* 0x000fea0007ffe0ff */
[----:B------:R1:W-:Y:S01]  /*79c0*/  STS.128 [R194+0x8010], R48 ;  /* 0x00801030c2007388 */ /* 0x0003e20000000c00 */
[----:B------:R-:W-:Y:S01]  /*79d0*/  @!PT LDS RZ, [RZ] ;  /* 0x00000000fffff984 */ /* 0x000fe20000000800 */
[----:B------:R-:W-:Y:S01]  /*79e0*/  @!PT LDS RZ, [RZ] ;  /* 0x00000000fffff984 */ /* 0x000fe20000000800 */
[----:B------:R-:W-:Y:S01]  /*79f0*/  @!PT LDS RZ, [RZ] ;  /* 0x00000000fffff984 */ /* 0x000fe20000000800 */
[----:B------:R-:W-:Y:S01]  /*7a00*/  @!PT LDS RZ, [RZ] ;  /* 0x00000000fffff984 */ /* 0x000fe20000000800 */
[----:B------:R2:W-:Y:S07]  /*7a10*/  MEMBAR.ALL.CTA ;  /* 0x0000000000007992 */ /* 0x0005ee0000008000 */
[----:B--2---:R-:W2:Y:S02]  /*7a20*/  FENCE.VIEW.ASYNC.S ;  /* 0x00000000000073c6 */ /* 0x004ea40000000000 */
[----:B--2---:R-:W-:Y:S06]  /*7a30*/  BAR.SYNC.DEFER_BLOCKING 0x1, 0x80 ;  /* 0x0042000000007b1d */ /* 0x004fec0000010000 */
[----:B------:R-:W-:Y:S05]  /*7a40*/  @P0 BRA `(.L_x_126) ;  /* 0x0000000000280947 */ /* 0x000fea0003800000 */
[----:B------:R-:W-:Y:S02]  /*7a50*/  UIADD3 UR4, UPT, UPT, UR49, 0x8200, URZ ;  /* 0x0000820031047890 */ /* 0x000fe4000fffe0ff */
[----:B------:R-:W-:Y:S01]  /*7a60*/  UIADD3 UR6, UP0, UPT, UR52, 0x680, URZ ;  /* 0x0000068034067890 */ /* 0x000fe2000ff1e0ff */
[----:B------:R-:W-:Y:S03]  /*7a70*/  UMOV UR43, UR36 ;  /* 0x00000024002b7c82 */ /* 0x000fe60008000000 */
[----:B------:R-:W-:Y:S01]  /*7a80*/  MOV R189, UR4 ;  /* 0x0000000400bd7c02 */ /* 0x000fe20008000f00 */
[----:B------:R-:W-:Y:S03]  /*7a90*/  UIADD3.X UR7, UPT, UPT, URZ, UR53, URZ, UP0, !UPT ;  /* 0x00000035ff077290 */ /* 0x000fe600087fe4ff */
[----:B------:R-:W-:Y:S11]  /*7aa0*/  R2UR UR40, R189 ;  /* 0x00000000bd2872ca */ /* 0x000ff600000e0000 */
[----:B------:R-:W-:Y:S02]  /*7ab0*/  @!UPT UIADD3 URZ, UPT, UPT, URZ, URZ, URZ ;  /* 0x000000fffffff290 */ /* 0x000fe4000fffe0ff */
[----:B------:R2:W-:Y:S01]  /*7ac0*/  UTMASTG.3D [UR40], [UR6] ;  /* 0x00000028060073b5 */ /* 0x0005e20008010000 */
[----:B------:R0:W-:Y:S01]  /*7ad0*/  UTMACMDFLUSH ;  /* 0x00000000000079b7 */ /* 0x0001e20000000000 */
[----:B--2---:R-:W-:Y:S04]  /*7ae0*/  DEPBAR.LE SB0, 0x1 ;  /* 0x000080400000791a */ /* 0x004fe80000000000 */
.L_x_126:
[----:B------:R-:W-:Y:S05]  /*7af0*/  BSYNC.RECONVERGENT B0 ;  /* 0x0000000000007941 */ /* 0x000fea0003800200 */
.L_x_125:
[----:B------:R-:W-:Y:S06]  /*7b00*/  BAR.SYNC.DEFER_BLOCKING 0x1, 0x80 ;  /* 0x0042000000007b1d */ /* 0x000fec0000010000 */
[----:B------:R-:W2:Y:S01]  /*7b10*/  @!P6 SYNCS.PHASECHK.TRANS64.TRYWAIT P0, [R0+URZ+0xb0], R3 ;  /* 0x0000b0030000e5a7 */ /* 0x000ea200080011ff */
[----:B------:R-:W-:Y:S01]  /*7b20*/  BSSY B1, `(.L_x_127) ;  /* 0x0000024000017945 */ /* 0x000fe20003800000 */
[----:B--2---:R-:W-:Y:S03]  /*7b30*/  @!P6 SEL R196, RZ, 0x1, !P0 ;  /* 0x00000001ffc4e807 */ /* 0x004fe60004000000 */
[----:B------:R-:W-:Y:S05]  /*7b40*/  @P6 BRA `(.L_x_128) ;  /* 0x0000000000846947 */ /* 0x000fea0003800000 */
[----:B------:R-:W-:Y:S01]  /*7b50*/  ISETP.NE.AND P1, PT, R197, RZ, PT ;  /* 0x000000ffc500720c */ /* 0x000fe20003f25270 */
[----:B------:R-:W-:Y:S01]  /*7b60*/  BSSY B0, `(.L_x_129) ;  /* 0x000000a000007945 */ /* 0x000fe20003800000 */
[----:B------:R-:W-:Y:S11]  /*7b70*/  ISETP.NE.AND P0, PT, R196, RZ, PT ;  /* 0x000000ffc400720c */ /* 0x000ff60003f05270 */
[----:B------:R-:W-:Y:S04]  /*7b80*/  @P1 IMAD R3, R181, 0x2000, R186 ;  /* 0x00002000b5031824 */ /* 0x000fe800078e02ba */
[C---:B------:R-:W-:Y:S01]  /*7b90*/  @P1 IMAD.IADD R7, R3.reuse, 0x1, R135 ;  /* 0x0000000103071824 */ /* 0x040fe200078e0287 */
[----:B------:R-:W-:Y:S03]  /*7ba0*/  @P1 IADD3 R6, PT, PT, R3, R137, RZ ;  /* 0x0000008903061210 */ /* 0x000fe60007ffe0ff */
[----:B------:R-:W-:Y:S01]  /*7bb0*/  @P1 IMAD.IADD R5, R136, 0x1, R7 ;  /* 0x0000000188051824 */ /* 0x000fe200078e0207 */
[----:B------:R-:W-:Y:S06]  /*7bc0*/  @P0 BRA `(.L_x_130) ;  /* 0x00000000000c0947 */ /* 0x000fec0003800000 */
[----:B------:R-:W-:Y:S04]  /*7bd0*/  SHF.L.U32 R4, R180, 0x1f, RZ ;  /* 0x0000001fb4047819 */ /* 0x000fe800000006ff */
[----:B------:R-:W2:Y:S02]  /*7be0*/  SYNCS.PHASECHK.TRANS64.TRYWAIT P0, [R0+URZ+0xb0], R4 ;  /* 0x0000b004000075a7 */ /* 0x000ea400080011ff */
[----:B--2---:R-:W-:Y:S05]  /*7bf0*/  @!P0 BRA `(.L_x_131) ;  /* 0x0000004c00cc8947 */ /* 0x004fea0003800000 */
.L_x_130:
[----:B------:R-:W-:Y:S05]  /*7c00*/  BSYNC B0 ;  /* 0x0000000000007941 */ /* 0x000fea0003800000 */
.L_x_129:
[----:B------:R-:W-:Y:S01]  /*7c10*/  ISETP.NE.AND P0, PT, R197, RZ, PT ;  /* 0x000000ffc500720c */ /* 0x000fe20003f05270 */
[----:B------:R-:W-:Y:S11]  /*7c20*/  VIADD R181, R181, 0x1 ;  /* 0x00000001b5b57836 */ /* 0x000ff60000000000 */
[----:B------:R-:W-:Y:S01]  /*7c30*/  @!UPT UIADD3 URZ, UPT, UPT, URZ, URZ, URZ ;  /* 0x000000fffffff290 */ /* 0x000fe2000fffe0ff */
[----:B------:R3:W4:Y:S04]  /*7c40*/  @P0 LDS.128 R140, [R3] ;  /* 0x00000000038c0984 */ /* 0x0007280000000c00 */
[----:B------:R1:W1:Y:S04]  /*7c50*/  @P0 LDS.128 R148, [R6+0x20] ;  /* 0x0000200006940984 */ /* 0x0002680000000c00 */
        /* <DEDUP_REMOVED lines=10> */
[----:B---3--:R-:W-:Y:S02]  /*7d00*/  VIADD R3, R0, 0xd0 ;  /* 0x000000d000037836 */ /* 0x008fe40000000000 */
[----:B--2---:R-:W-:Y:S05]  /*7d10*/  IMAD.U32 R0, RZ, RZ, UR37 ;  /* 0x00000025ff007e24 */ /* 0x004fea000f8e00ff */
[----:B------:R-:W-:Y:S04]  /*7d20*/  PRMT R0, R0, 0x654, R3 ;  /* 0x0000065400007816 */ /* 0x000fe80000000003 */
[----:B-----5:R2:W-:Y:S02]  /*7d30*/  SYNCS.ARRIVE.TRANS64.RED.A1T0 RZ, [R0+URZ], RZ ;  /* 0x000000ff00ff79a7 */ /* 0x0205e400081004ff */
[----:B--2---:R-:W-:Y:S04]  /*7d40*/  SEL R0, RZ, 0x1, P0 ;  /* 0x00000001ff007807 */ /* 0x004fe80000000000 */
[----:B-1--4-:R-:W-:Y:S02]  /*7d50*/  LOP3.LUT R180, R180, R0, RZ, 0x3c, !PT ;  /* 0x00000000b4b47212 */ /* 0x012fe400078e3cff */
.L_x_128:
[----:B------:R-:W-:Y:S05]  /*7d60*/  BSYNC B1 ;  /* 0x0000000000017941 */ /* 0x000fea0003800000 */
.L_x_127:
[----:B------:R-:W-:Y:S01]  /*7d70*/  VIADD R0, R157, 0x40 ;  /* 0x000000409d007836 */ /* 0x000fe20000000000 */
[----:B------:R-:W-:Y:S04]  /*7d80*/  BSSY.RECONVERGENT B6, `(.L_x_132) ;  /* 0x0000015000067945 */ /* 0x000fe80003800200 */
[----:B------:R-:W-:Y:S04]  /*7d90*/  SHF.R.U32.HI R0, RZ, 0x15, R0 ;  /* 0x00000015ff007819 */ /* 0x000fe80000011600 */
[----:B------:R-:W-:Y:S11]  /*7da0*/  LOP3.LUT P0, RZ, R0, 0x3, R172, 0x48, !PT ;  /* 0x0000000300ff7812 */ /* 0x000ff600078048ac */
[----:B------:R-:W-:Y:S02]  /*7db0*/  @!UPT UIADD3 URZ, UPT, UPT, URZ, URZ, URZ ;  /* 0x000000fffffff290 */ /* 0x000fe4000fffe0ff */
[----:B------:R-:W-:Y:S05]  /*7dc0*/  @!P0 BRA `(.L_x_133) ;  /* 0x0000000000408947 */ /* 0x000fea0003800000 */
[----:B------:R-:W2:Y:S01]  /*7dd0*/  LDCU.64 UR8, c[0x4][0x78] ;  /* 0x01000f00ff0877ac */ /* 0x000ea20008000a00 */
[----:B------:R-:W-:Y:S01]  /*7de0*/  MOV R15, 0x0 ;  /* 0x00000000000f7802 */ /* 0x000fe20000000f00 */
[----:B------:R-:W-:Y:S02]  /*7df0*/  HFMA2 R12, -RZ, RZ, 0, 5.9604644775390625e-08 ;  /* 0x00000001ff0c7431 */ /* 0x000fe400000001ff */
[----:B------:R-:W-:Y:S02]  /*7e00*/  IMAD.MOV.U32 R8, RZ, RZ, 0x192 ;  /* 0x00000192ff087424 */ /* 0x000fe400078e00ff */
[----:B------:R-:W-:Y:S01]  /*7e10*/  IMAD.MOV.U32 R13, RZ, RZ, RZ ;  /* 0x000000ffff0d7224 */ /* 0x000fe200078e00ff */
[----:B------:R-:W3:Y:S01]  /*7e20*/  LDCU.64 UR6, c[0x4][0x80] ;  /* 0x01001000ff0677ac */ /* 0x000ee20008000a00 */
[----:B------:R-:W4:Y:S01]  /*7e30*/  LDC.64 R14, c[0x4][R15] ;  /* 0x010000000f0e7b82 */ /* 0x000f220000000a00 */
[----:B------:R-:W5:Y:S01]  /*7e40*/  LDCU.64 UR4, c[0x4][0x18] ;  /* 0x01000300ff0477ac */ /* 0x000f620008000a00 */
[----:B--2---:R-:W-:Y:S01]  /*7e50*/  MOV R5, UR9 ;  /* 0x0000000900057c02 */ /* 0x004fe20008000f00 */
[----:B------:R-:W-:Y:S01]  /*7e60*/  IMAD.U32 R4, RZ, RZ, UR8 ;  /* 0x00000008ff047e24 */ /* 0x000fe2000f8e00ff */
[----:B---3--:R-:W-:Y:S01]  /*7e70*/  MOV R7, UR7 ;  /* 0x0000000700077c02 */ /* 0x008fe20008000f00 */
[----:B------:R-:W-:Y:S01]  /*7e80*/  IMAD.U32 R6, RZ, RZ, UR6 ;  /* 0x00000006ff067e24 */ /* 0x000fe2000f8e00ff */
[----:B-----5:R-:W-:Y:S01]  /*7e90*/  MOV R11, UR5 ;  /* 0x00000005000b7c02 */ /* 0x020fe20008000f00 */
[----:B------:R-:W-:Y:S02]  /*7ea0*/  IMAD.U32 R10, RZ, RZ, UR4 ;  /* 0x00000004ff0a7e24 */ /* 0x000fe4000f8e00ff */
[----:B------:R-:W-:Y:S07]  /*7eb0*/  LEPC R20, `(.L_x_133) ;  /* 0x000000001014794e */ /* 0x000fee0000000000 */
[----:B-1--4-:R-:W-:Y:S05]  /*7ec0*/  CALL.ABS.NOINC R14 ;  /* 0x000000000e007343 */ /* 0x012fea0003c00000 */
.L_x_133:
[----:B------:R-:W-:Y:S05]  /*7ed0*/  BSYNC.RECONVERGENT B6 ;  /* 0x0000000000067941 */ /* 0x000fea0003800200 */
.L_x_132:
[----:B------:R-:W-:Y:S01]  /*7ee0*/  F2FP.F16.E4M3.UNPACK_B R4, R140.H1 ;  /* 0x0000008cff04723e */ /* 0x000fe200030006ff */
[----:B------:R-:W-:Y:S05]  /*7ef0*/  WARPSYNC.ALL ;  /* 0x0000000000007948 */ /* 0x000fea0003800000 */
[----:B------:R-:W-:Y:S01]  /*7f00*/  R2UR UR4, R157 ;  /* 0x000000009d0472ca */ /* 0x000fe200000e0000 */
[--C-:B------:R-:W-:Y:S01]  /*7f10*/  HADD2.F32 R81, -RZ, R4.reuse.H0_H0 ;  /* 0x20000004ff517230 */ /* 0x100fe20000004100 */
[-C--:B------:R-:W-:Y:S01]  /*7f20*/  F2FP.F16.E4M3.UNPACK_B R0, R141.reuse ;  /* 0x0000008dff00723e */ /* 0x080fe200020006ff */
[----:B------:R-:W-:Y:S01]  /*7f30*/  HADD2.F32 R82, -RZ, R4.H1_H1 ;  /* 0x30000004ff527230 */ /* 0x000fe20000004100 */
[----:B------:R-:W-:Y:S01]  /*7f40*/  F2FP.F16.E4M3.UNPACK_B R4, R142.H1 ;  /* 0x0000008eff04723e */ /* 0x000fe200030006ff */
[----:B------:R-:W-:Y:S01]  /*7f50*/  BSSY.RECONVERGENT B0, `(.L_x_134) ;  /* 0x0000116000007945 */ /* 0x000fe20003800200 */
[----:B------:R-:W-:Y:S01]  /*7f60*/  F2FP.F16.E4M3.UNPACK_B R3, R140 ;  /* 0x0000008cff03723e */ /* 0x000fe200020006ff */
[--C-:B-1----:R-:W-:Y:S01]  /*7f70*/  HADD2.F32 R84, -RZ, R0.reuse.H1_H1 ;  /* 0x30000000ff547230 */ /* 0x102fe20000004100 */
[----:B------:R-:W-:Y:S01]  /*7f80*/  F2FP.F16.E4M3.UNPACK_B R122, R150.H1 ;  /* 0x00000096ff7a723e */ /* 0x000fe200030006ff */
[----:B------:R-:W-:Y:S01]  /*7f90*/  HADD2.F32 R83, -RZ, R0.H0_H0 ;  /* 0x20000000ff537230 */ /* 0x000fe20000004100 */
[----:B------:R-:W-:Y:S01]  /*7fa0*/  F2FP.F16.E4M3.UNPACK_B R0, R142 ;  /* 0x0000008eff00723e */ /* 0x000fe200020006ff */
[--C-:B------:R-:W-:Y:S01]  /*7fb0*/  HADD2.F32 R78, -RZ, R3.reuse.H0_H0 ;  /* 0x20000003ff4e7230 */ /* 0x100fe20000004100 */
[----:B------:R-:W-:Y:S01]  /*7fc0*/  F2FP.F16.E4M3.UNPACK_B R130, R152.H1 ;  /* 0x00000098ff82723e */ /* 0x000fe200030006ff */
[----:B------:R-:W-:Y:S01]  /*7fd0*/  HADD2.F32 R80, -RZ, R3.H1_H1 ;  /* 0x30000003ff507230 */ /* 0x000fe20000004100 */
[----:B------:R-:W-:Y:S01]  /*7fe0*/  F2FP.F16.E4M3.UNPACK_B R3, R141.H1 ;  /* 0x0000008dff03723e */ /* 0x000fe200030006ff */
[--C-:B------:R-:W-:Y:S01]  /*7ff0*/  HADD2.F32 R87, -RZ, R0.reuse.H0_H0 ;  /* 0x20000000ff577230 */ /* 0x100fe20000004100 */
[----:B------:R-:W-:Y:S01]  /*8000*/  ISETP.NE.AND P0, PT, R190, RZ, PT ;  /* 0x000000ffbe00720c */ /* 0x000fe20003f05270 */
[----:B------:R-:W-:Y:S01]  /*8010*/  HADD2.F32 R88, -RZ, R0.H1_H1 ;  /* 0x30000000ff587230 */ /* 0x000fe20000004100 */
[-C--:B------:R-:W-:Y:S01]  /*8020*/  F2FP.F16.E4M3.UNPACK_B R0, R143.reuse.H1 ;  /* 0x0000008fff00723e */ /* 0x080fe200030006ff */
[--C-:B------:R-:W-:Y:S01]  /*8030*/  HADD2.F32 R85, -RZ, R3.reuse.H0_H0 ;  /* 0x20000003ff557230 */ /* 0x100fe20000004100 */
[----:B------:R-:W-:Y:S01]  /*8040*/  ISETP.NE.AND P6, PT, R198, RZ, PT ;  /* 0x000000ffc600720c */ /* 0x000fe20003fc5270 */
        /* <DEDUP_REMOVED lines=35> */
[----:B------:R-:W1:Y:S01]  /*8280*/  LDTM.x64 R4, tmem[UR4+0x40] ;  /* 0x00004004000479ee */ /* 0x000e620008340000 */
        /* <DEDUP_REMOVED lines=24> */
[----:B------:R-:W-:Y:S02]  /*8410*/  HADD2.F32 R134, -RZ, R0.H1_H1 ;  /* 0x30000000ff867230 */ /* 0x000fe40000004100 */
        /* <DEDUP_REMOVED lines=72> */
[----:B------:R-:W-:Y:S01]  /*88a0*/  F2FP.F16.E4M3.UNPACK_B R82, R155.H1 ;  /* 0x0000009bff52723e */ /* 0x000fe200030006ff */
[C---:B------:R-:W-:Y:S01]  /*88b0*/  FFMA R4, R79.reuse, R83, R4 ;  /* 0x000000534f047223 */ /* 0x040fe20000000004 */
[C---:B------:R-:W-:Y:S01]  /*88c0*/  FFMA R5, R79.reuse, R84, R5 ;  /* 0x000000544f057223 */ /* 0x040fe20000000005 */
[----:B------:R-:W-:Y:S01]  /*88d0*/  FFMA R10, R79, R85, R10 ;  /* 0x000000554f0a7223 */ /* 0x000fe2000000000a */
[----:B------:R-:W-:Y:S01]  /*88e0*/  F2FP.SATFINITE.RELU.E4M3.F32.PACK_AB_MERGE_C R199, R7, R6, RZ ;  /* 0x0000000607c7723e */ /* 0x000fe200048078ff */
[C---:B------:R-:W-:Y:S01]  /*88f0*/  FFMA R11, R79.reuse, R86, R11 ;  /* 0x000000564f0b7223 */ /* 0x040fe2000000000b */
[----:B------:R-:W-:Y:S01]  /*8900*/  F2FP.F16.E4M3.UNPACK_B R7, R155 ;  /* 0x0000009bff07723e */ /* 0x000fe200020006ff */
        /* <DEDUP_REMOVED lines=63> */
[--C-:B------:R-:W-:Y:S02]  /*8d00*/  HADD2.F32 R64, -RZ, R65.reuse.H0_H0 ;  /* 0x20000041ff407230 */ /* 0x100fe40000004100 */
[----:B------:R-:W-:Y:S01]  /*8d10*/  FFMA R55, R79, R130, R55 ;  /* 0x000000824f377223 */ /* 0x000fe20000000037 */
[----:B------:R-:W-:Y:S01]  /*8d20*/  F2FP.SATFINITE.RELU.E4M3.F32.PACK_AB_MERGE_C R19, R35, R34, RZ ;  /* 0x000000222313723e */ /* 0x000fe200048078ff */
[C---:B------:R-:W-:Y:S01]  /*8d30*/  FFMA R52, R79.reuse, R131, R52 ;  /* 0x000000834f347223 */ /* 0x040fe20000000034 */
[----:B------:R-:W-:Y:S02]  /*8d40*/  HADD2.F32 R65, -RZ, R65.H1_H1 ;  /* 0x30000041ff417230 */ /* 0x000fe40000004100 */
[C---:B------:R-:W-:Y:S01]  /*8d50*/  FFMA R53, R79.reuse, R132, R53 ;  /* 0x000000844f357223 */ /* 0x040fe20000000035 */
[--C-:B------:R-:W-:Y:S02]  /*8d60*/  HADD2.F32 R78, -RZ, R80.reuse.H0_H0 ;  /* 0x20000050ff4e7230 */ /* 0x100fe40000004100 */
[C---:B------:R-:W-:Y:S01]  /*8d70*/  FFMA R58, R79.reuse, R133, R58 ;  /* 0x000000854f3a7223 */ /* 0x040fe2000000003a */
[----:B------:R-:W-:Y:S02]  /*8d80*/  HADD2.F32 R80, -RZ, R80.H1_H1 ;  /* 0x30000050ff507230 */ /* 0x000fe40000004100 */
[----:B------:R-:W-:Y:S01]  /*8d90*/  FFMA R59, R79, R134, R59 ;  /* 0x000000864f3b7223 */ /* 0x000fe2000000003b */
[--C-:B------:R-:W-:Y:S01]  /*8da0*/  HADD2.F32 R6, -RZ, R7.reuse.H0_H0 ;  /* 0x20000007ff067230 */ /* 0x100fe20000004100 */
[----:B------:R-:W-:Y:S01]  /*8db0*/  F2FP.SATFINITE.RELU.E4M3.F32.PACK_AB_MERGE_C R19, R29, R28, R19 ;  /* 0x0000001c1d13723e */ /* 0x000fe20004807813 */
[C---:B------:R-:W-:Y:S01]  /*8dc0*/  FFMA R56, R79.reuse, R64, R56 ;  /* 0x000000404f387223 */ /* 0x040fe20000000038 */
[----:B------:R-:W-:Y:S02]  /*8dd0*/  HADD2.F32 R7, -RZ, R7.H1_H1 ;  /* 0x30000007ff077230 */ /* 0x000fe40000004100 */
[----:B------:R-:W-:Y:S01]  /*8de0*/  FFMA R57, R79, R65, R57 ;  /* 0x000000414f397223 */ /* 0x000fe20000000039 */
[--C-:B------:R-:W-:Y:S01]  /*8df0*/  HADD2.F32 R81, -RZ, R82.reuse.H0_H0 ;  /* 0x20000052ff517230 */ /* 0x100fe20000004100 */
[----:B------:R1:W-:Y:S01]  /*8e00*/  STS.128 [R138+0xa010], R16 ;  /* 0x00a010108a007388 */ /* 0x0003e20000000c00 */
[----:B------:R-:W-:Y:S01]  /*8e10*/  F2FP.SATFINITE.RELU.E4M3.F32.PACK_AB_MERGE_C R38, R39, R38, RZ ;  /* 0x000000262726723e */ /* 0x000fe200048078ff */
[----:B------:R-:W-:Y:S01]  /*8e20*/  FFMA R62, R79, R78, R62 ;  /* 0x0000004e4f3e7223 */ /* 0x000fe2000000003e */
[----:B------:R-:W-:Y:S01]  /*8e30*/  F2FP.SATFINITE.RELU.E4M3.F32.PACK_AB_MERGE_C R42, R43, R42, RZ ;  /* 0x0000002a2b2a723e */ /* 0x000fe200048078ff */
[----:B------:R-:W-:Y:S02]  /*8e40*/  HADD2.F32 R82, -RZ, R82.H1_H1 ;  /* 0x30000052ff527230 */ /* 0x000fe40000004100 */
[----:B------:R-:W-:Y:S01]  /*8e50*/  FFMA R63, R79, R80, R63 ;  /* 0x000000504f3f7223 */ /* 0x000fe2000000003f */
[----:B------:R-:W-:Y:S01]  /*8e60*/  F2FP.SATFINITE.RELU.E4M3.F32.PACK_AB_MERGE_C R34, R47, R46, RZ ;  /* 0x0000002e2f22723e */ /* 0x000fe200048078ff */
[----:B------:R-:W-:Y:S01]  /*8e70*/  FFMA R60, R79, R6, R60 ;  /* 0x000000064f3c7223 */ /* 0x000fe2000000003c */
[----:B------:R-:W-:Y:S01]  /*8e80*/  F2FP.SATFINITE.RELU.E4M3.F32.PACK_AB_MERGE_C R35, R51, R50, RZ ;  /* 0x000000323323723e */ /* 0x000fe200048078ff */
[C---:B------:R-:W-:Y:S01]  /*8e90*/  FFMA R61, R79.reuse, R7, R61 ;  /* 0x000000074f3d7223 */ /* 0x040fe2000000003d */
[----:B------:R-:W-:Y:S01]  /*8ea0*/  FFMA R66, R79, R81, R66 ;  /* 0x000000514f427223 */ /* 0x000fe20000000042 */
[----:B------:R-:W-:Y:S01]  /*8eb0*/  F2FP.SATFINITE.RELU.E4M3.F32.PACK_AB_MERGE_C R32, R33, R32, R38 ;  /* 0x000000202120723e */ /* 0x000fe20004807826 */
[----:B------:R-:W-:Y:S01]  /*8ec0*/  FFMA R67, R79, R82, R67 ;  /* 0x000000524f437223 */ /* 0x000fe20000000043 */
[----:B------:R-:W-:Y:S02]  /*8ed0*/  F2FP.SATFINITE.RELU.E4M3.F32.PACK_AB_MERGE_C R33, R37, R36, R42 ;  /* 0x000000242521723e */ /* 0x000fe4000480782a */
[----:B------:R-:W-:Y:S02]  /*8ee0*/  F2FP.SATFINITE.RELU.E4M3.F32.PACK_AB_MERGE_C R34, R41, R40, R34 ;  /* 0x000000282922723e */ /* 0x000fe40004807822 */
[----:B------:R-:W-:Y:S02]  /*8ef0*/  F2FP.SATFINITE.RELU.E4M3.F32.PACK_AB_MERGE_C R35, R45, R44, R35 ;  /* 0x0000002c2d23723e */ /* 0x000fe40004807823 */
[----:B------:R-:W-:Y:S02]  /*8f00*/  F2FP.SATFINITE.RELU.E4M3.F32.PACK_AB_MERGE_C R54, R55, R54, RZ ;  /* 0x000000363736723e */ /* 0x000fe400048078ff */
[----:B------:R-:W-:Y:S01]  /*8f10*/  F2FP.SATFINITE.RELU.E4M3.F32.PACK_AB_MERGE_C R58, R59, R58, RZ ;  /* 0x0000003a3b3a723e */ /* 0x000fe200048078ff */
[----:B------:R1:W-:Y:S01]  /*8f20*/  STS.128 [R195+0xa020], R32 ;  /* 0x00a02020c3007388 */ /* 0x0003e20000000c00 */
[----:B------:R-:W-:Y:S02]  /*8f30*/  F2FP.SATFINITE.RELU.E4M3.F32.PACK_AB_MERGE_C R50, R63, R62, RZ ;  /* 0x0000003e3f32723e */ /* 0x000fe400048078ff */
[----:B------:R-:W-:Y:S02]  /*8f40*/  F2FP.SATFINITE.RELU.E4M3.F32.PACK_AB_MERGE_C R51, R67, R66, RZ ;  /* 0x000000424333723e */ /* 0x000fe400048078ff */
[----:B------:R-:W-:Y:S02]  /*8f50*/  F2FP.SATFINITE.RELU.E4M3.F32.PACK_AB_MERGE_C R48, R49, R48, R54 ;  /* 0x000000303130723e */ /* 0x000fe40004807836 */
[----:B------:R-:W-:Y:S02]  /*8f60*/  F2FP.SATFINITE.RELU.E4M3.F32.PACK_AB_MERGE_C R49, R53, R52, R58 ;  /* 0x000000343531723e */ /* 0x000fe4000480783a */
[----:B------:R-:W-:Y:S02]  /*8f70*/  F2FP.SATFINITE.RELU.E4M3.F32.PACK_AB_MERGE_C R50, R57, R56, R50 ;  /* 0x000000383932723e */ /* 0x000fe40004807832 */
[----:B------:R-:W-:Y:S05]  /*8f80*/  F2FP.SATFINITE.RELU.E4M3.F32.PACK_AB_MERGE_C R51, R61, R60, R51 ;  /* 0x0000003c3d33723e */ /* 0x000fea0004807833 */
        /* <DEDUP_REMOVED lines=9> */
[----:B------:R-:W-:Y:S02]  /*9020*/  UIADD3 UR8, UP0, UPT, UR52, 0x680, URZ ;  /* 0x0000068034087890 */ /* 0x000fe4000ff1e0ff */
[----:B------:R-:W-:Y:S02]  /*9030*/  UIADD3 UR5, UPT, UPT, UR41, 0x40, URZ ;  /* 0x0000004029057890 */ /* 0x000fe4000fffe0ff */
[----:B------:R-:W-:Y:S02]  /*9040*/  UIADD3 UR4, UPT, UPT, UR49, 0xa200, URZ ;  /* 0x0000a20031047890 */ /* 0x000fe4000fffe0ff */
[----:B------:R-:W-:Y:S01]  /*9050*/  UIADD3.X UR9, UPT, UPT, URZ, UR53, URZ, UP0, !UPT ;  /* 0x00000035ff097290 */ /* 0x000fe200087fe4ff */
[----:B------:R-:W-:Y:S01]  /*9060*/  UMOV UR6, UR42 ;  /* 0x0000002a00067c82 */ /* 0x000fe20008000000 */
[----:B------:R-:W-:Y:S07]  /*9070*/  UMOV UR7, UR36 ;  /* 0x0000002400077c82 */ /* 0x000fee0008000000 */
[----:B------:R2:W-:Y:S01]  /*9080*/  UTMASTG.3D [UR4], [UR8] ;  /* 0x00000004080073b5 */ /* 0x0005e20008010000 */
[----:B------:R0:W-:Y:S01]  /*9090*/  UTMACMDFLUSH ;  /* 0x00000000000079b7 */ /* 0x0001e20000000000 */
[----:B--2---:R-:W-:Y:S04]  /*90a0*/  DEPBAR.LE SB0, 0x1 ;  /* 0x000080400000791a */ /* 0x004fe80000000000 */
.L_x_135:
[----:B------:R-:W-:Y:S05]  /*90b0*/  BSYNC.RECONVERGENT B0 ;  /* 0x0000000000007941 */ /* 0x000fea0003800200 */
.L_x_134:
        /* <DEDUP_REMOVED lines=16> */
.L_x_139:
[----:B------:R-:W-:Y:S05]  /*91c0*/  BSYNC B0 ;  /* 0x0000000000007941 */ /* 0x000fea0003800000 */
.L_x_138:
[----:B------:R-:W-:Y:S01]  /*91d0*/  ISETP.NE.AND P0, PT, R197, RZ, PT ;  /* 0x000000ffc500720c */ /* 0x000fe20003f05270 */
[----:B------:R-:W-:Y:S11]  /*91e0*/  VIADD R181, R181, 0x1 ;  /* 0x00000001b5b57836 */ /* 0x000ff60000000000 */
[----:B------:R-:W-:Y:S01]  /*91f0*/  @!UPT UIADD3 URZ, UPT, UPT, URZ, URZ, URZ ;  /* 0x000000fffffff290 */ /* 0x000fe2000fffe0ff */
[----:B------:R3:W4:Y:S04]  /*9200*/  @P0 LDS.128 R152, [R3+0x10] ;  /* 0x0000100003980984 */ /* 0x0007280000000c00 */
[----:B------:R1:W1:Y:S04]  /*9210*/  @P0 LDS.128 R140, [R6] ;  /* 0x00000000068c0984 */ /* 0x0002680000000c00 */
        /* <DEDUP_REMOVED lines=16> */
.L_x_137:
[----:B------:R-:W-:Y:S05]  /*9320*/  BSYNC B1 ;  /* 0x0000000000017941 */ /* 0x000fea0003800000 */
.L_x_136:
        /* <DEDUP_REMOVED lines=22> */
.L_x_142:
[----:B------:R-:W-:Y:S05]  /*9490*/  BSYNC.RECONVERGENT B6 ;  /* 0x0000000000067941 */ /* 0x000fea0003800200 */
.L_x_141:
        /* <DEDUP_REMOVED lines=10> */
[----:B------:R-:W-:Y:S01]  /*9540*/  ISETP.NE.AND P6, PT, R198, RZ, PT ;  /* 0x000000ffc600720c */ /* 0x000fe20003fc5270 */
[----:B------:R-:W-:Y:S01]  /*9550*/  HADD2.F32 R83, -RZ, R0.H0_H0 ;  /* 0x20000000ff537230 */ /* 0x000fe20000004100 */
[----:B------:R-:W-:Y:S01]  /*9560*/  F2FP.F16.E4M3.UNPACK_B R0, R142 ;  /* 0x0000008eff00723e */ /* 0x000fe200020006ff */
[--C-:B------:R-:W-:Y:S01]  /*9570*/  HADD2.F32 R78, -RZ, R3.reuse.H0_H0 ;  /* 0x20000003ff4e7230 */ /* 0x100fe20000004100 */
[----:B------:R-:W-:Y:S01]  /*9580*/  F2FP.F16.E4M3.UNPACK_B R122, R150.H1 ;  /* 0x00000096ff7a723e */ /* 0x000fe200030006ff */
[----:B------:R-:W-:Y:S01]  /*9590*/  HADD2.F32 R80, -RZ, R3.H1_H1 ;  /* 0x30000003ff507230 */ /* 0x000fe20000004100 */
[----:B------:R-:W-:Y:S01]  /*95a0*/  F2FP.F16.E4M3.UNPACK_B R3, R141.H1 ;  /* 0x0000008dff03723e */ /* 0x000fe200030006ff */
[--C-:B------:R-:W-:Y:S01]  /*95b0*/  HADD2.F32 R87, -RZ, R0.reuse.H0_H0 ;  /* 0x20000000ff577230 */ /* 0x100fe20000004100 */
[----:B------:R-:W-:Y:S01]  /*95c0*/  F2FP.F16.E4M3.UNPACK_B R130, R152.H1 ;  /* 0x00000098ff82723e */ /* 0x000fe200030006ff */
        /* <DEDUP_REMOVED lines=258> */
[----:B------:R-:W-:Y:S02]  /*a5f0*/  UIADD3 UR8, UP0, UPT, UR52, 0x680, URZ ;  /* 0x0000068034087890 */ /* 0x000fe4000ff1e0ff */
[----:B------:R-:W-:Y:S02]  /*a600*/  UIADD3 UR5, UPT, UPT, UR41, 0x80, URZ ;  /* 0x0000008029057890 */ /* 0x000fe4000fffe0ff */
[----:B------:R-:W-:Y:S01]  /*a610*/  MOV R189, UR10 ;  /* 0x0000000a00bd7c02 */ /* 0x000fe20008000f00 */
[----:B------:R-:W-:Y:S01]  /*a620*/  UIADD3.X UR9, UPT, UPT, URZ, UR53, URZ, UP0, !UPT ;  /* 0x00000035ff097290 */ /* 0x000fe200087fe4ff */
[----:B------:R-:W-:Y:S02]  /*a630*/  UMOV UR6, UR42 ;  /* 0x0000002a00067c82 */ /* 0x000fe40008000000 */
[----:B------:R-:W-:Y:S01]  /*a640*/  R2UR UR4, R189 ;  /* 0x00000000bd0472ca */ /* 0x000fe200000e0000 */
[----:B------:R-:W-:Y:S11]  /*a650*/  UMOV UR7, UR36 ;  /* 0x0000002400077c82 */ /* 0x000ff60008000000 */
[----:B------:R-:W-:Y:S01]  /*a660*/  @!UPT UIADD3 URZ, UPT, UPT, URZ, URZ, URZ ;  /* 0x000000fffffff290 */ /* 0x000fe2000fffe0ff */
[----:B------:R2:W-:Y:S01]  /*a670*/  UTMASTG.3D [UR4], [UR8] ;  /* 0x00000004080073b5 */ /* 0x0005e20008010000 */
[----:B------:R0:W-:Y:S01]  /*a680*/  UTMACMDFLUSH ;  /* 0x00000000000079b7 */ /* 0x0001e20000000000 */
[----:B--2---:R-:W-:Y:S04]  /*a690*/  DEPBAR.LE SB0, 0x1 ;  /* 0x000080400000791a */ /* 0x004fe80000000000 */
.L_x_144:
[----:B------:R-:W-:Y:S05]  /*a6a0*/  BSYNC.RECONVERGENT B0 ;  /* 0x0000000000007941 */ /* 0x000fea0003800200 */
.L_x_143:
        /* <DEDUP_REMOVED lines=16> */
.L_x_148:
[----:B------:R-:W-:Y:S05]  /*a7b0*/  BSYNC B0 ;  /* 0x0000000000007941 */ /* 0x000fea0003800000 */
.L_x_147:
        /* <DEDUP_REMOVED lines=21> */
.L_x_146:
[----:B------:R-:W-:Y:S05]  /*a910*/  BSYNC B1 ;  /* 0x0000000000017941 */ /* 0x000fea0003800000 */
.L_x_145:
[----:B------:R-:W-:Y:S05]  /*a920*/  VIADD R0, R157, 0xc0 ;  /* 0x000000c09d007836 */ /* 0x000fea0000000000 */
        /* <DEDUP_REMOVED lines=20> */
.L_x_150:
[----:B------:R-:W-:Y:S01]  /*aa70*/  ISETP.NE.AND P0, PT, R190, RZ, PT ;  /* 0x000000ffbe00720c */ /* 0x000fe20003f05270 */
[----:B------:R-:W-:Y:S05]  /*aa80*/  WARPSYNC.ALL ;  /* 0x0000000000007948 */ /* 0x000fea0003800000 */
[----:B------:R-:W-:Y:S01]  /*aa90*/  R2UR UR4, R157 ;  /* 0x000000009d0472ca */ /* 0x000fe200000e0000 */
[----:B------:R-:W-:Y:S01]  /*aaa0*/  BSSY.RECONVERGENT B0, `(.L_x_151) ;  /* 0x000011c000007945 */ /* 0x000fe20003800200 */
[----:B------:R-:W-:Y:S02]  /*aab0*/  F2FP.F16.E4M3.UNPACK_B R12, R140 ;  /* 0x0000008cff0c723e */ /* 0x000fe400020006ff */
[----:B------:R-:W-:Y:S02]  /*aac0*/  F2FP.F16.E4M3.UNPACK_B R11, R141 ;  /* 0x0000008dff0b723e */ /* 0x000fe400020006ff */
[----:B------:R-:W-:Y:S01]  /*aad0*/  F2FP.F16.E4M3.UNPACK_B R10, R142 ;  /* 0x0000008eff0a723e */ /* 0x000fe200020006ff */
[--C-:B------:R-:W-:Y:S01]  /*aae0*/  HADD2.F32 R78, -RZ, R12.reuse.H0_H0 ;  /* 0x2000000cff4e7230 */ /* 0x100fe20000004100 */
[----:B------:R-:W-:Y:S01]  /*aaf0*/  F2FP.F16.E4M3.UNPACK_B R9, R143 ;  /* 0x0000008fff09723e */ /* 0x000fe200020006ff */
[----:B------:R-:W-:Y:S01]  /*ab00*/  HADD2.F32 R80, -RZ, R12.H1_H1 ;  /* 0x3000000cff507230 */ /* 0x000fe20000004100 */
[----:B------:R-:W-:Y:S01]  /*ab10*/  F2FP.F16.E4M3.UNPACK_B R8, R144 ;  /* 0x00000090ff08723e */ /* 0x000fe200020006ff */
[--C-:B------:R-:W-:Y:S01]  /*ab20*/  HADD2.F32 R83, -RZ, R11.reuse.H0_H0 ;  /* 0x2000000bff537230 */ /* 0x100fe20000004100 */
[----:B------:R-:W-:Y:S01]  /*ab30*/  F2FP.F16.E4M3.UNPACK_B R7, R145 ;  /* 0x00000091ff07723e */ /* 0x000fe200020006ff */
[----:B-1----:R-:W-:Y:S01]  /*ab40*/  HADD2.F32 R84, -RZ, R11.H1_H1 ;  /* 0x3000000bff547230 */ /* 0x002fe20000004100 */
[----:B------:R-:W-:Y:S01]  /*ab50*/  F2FP.F16.E4M3.UNPACK_B R6, R146 ;  /* 0x00000092ff06723e */ /* 0x000fe200020006ff */
[--C-:B------:R-:W-:Y:S01]  /*ab60*/  HADD2.F32 R87, -RZ, R10.reuse.H0_H0 ;  /* 0x2000000aff577230 */ /* 0x100fe20000004100 */
[----:B------:R-:W-:Y:S01]  /*ab70*/  F2FP.F16.E4M3.UNPACK_B R5, R147 ;  /* 0x00000093ff05723e */ /* 0x000fe200020006ff */
[----:B------:R-:W-:Y:S01]  /*ab80*/  HADD2.F32 R88, -RZ, R10.H1_H1 ;  /* 0x3000000aff587230 */ /* 0x000fe20000004100 */
[----:B------:R-:W-:Y:S01]  /*ab90*/  F2FP.F16.E4M3.UNPACK_B R4, R148 ;  /* 0x00000094ff04723e */ /* 0x000fe200020006ff */
[--C-:B------:R-:W-:Y:S01]  /*aba0*/  HADD2.F32 R91, -RZ, R9.reuse.H0_H0 ;  /* 0x20000009ff5b7230 */ /* 0x100fe20000004100 */
[----:B------:R-:W-:Y:S01]  /*abb0*/  F2FP.F16.E4M3.UNPACK_B R0, R154 ;  /* 0x0000009aff00723e */ /* 0x000fe200020006ff */
[----:B------:R-:W-:Y:S01]  /*abc0*/  HADD2.F32 R92, -RZ, R9.H1_H1 ;  /* 0x30000009ff5c7230 */ /* 0x000fe20000004100 */
        /* <DEDUP_REMOVED lines=8> */
[----:B------:R-:W-:Y:S01]  /*ac50*/  F2FP.F16.E4M3.UNPACK_B R143, R143.H1 ;  /* 0x0000008fff8f723e */ /* 0x000fe200030006ff */
[--C-:B------:R-:W-:Y:S01]  /*ac60*/  HADD2.F32 R103, -RZ, R6.reuse.H0_H0 ;  /* 0x20000006ff677230 */ /* 0x100fe20000004100 */
[----:B------:R-:W-:Y:S01]  /*ac70*/  IADD3 R192, PT, PT, R192, 0x130, RZ ;  /* 0x00000130c0c07810 */ /* 0x000fe20007ffe0ff */
[----:B------:R-:W-:Y:S01]  /*ac80*/  HADD2.F32 R104, -RZ, R6.H1_H1 ;  /* 0x30000006ff687230 */ /* 0x000fe20000004100 */
[----:B------:R-:W-:Y:S01]  /*ac90*/  F2FP.F16.E4M3.UNPACK_B R116, R149 ;  /* 0x00000095ff74723e */ /* 0x000fe200020006ff */
[--C-:B------:R-:W-:Y:S01]  /*aca0*/  HADD2.F32 R107, -RZ, R5.reuse.H0_H0 ;  /* 0x20000005ff6b7230 */ /* 0x100fe20000004100 */
[----:B------:R-:W-:Y:S01]  /*acb0*/  LOP3.LUT R192, R192, 0xfefffff8, RZ, 0xc0, !PT ;  /* 0xfefffff8c0c07812 */ /* 0x000fe200078ec0ff */
[----:B------:R-:W-:Y:S01]  /*acc0*/  HADD2.F32 R108, -RZ, R5.H1_H1 ;  /* 0x30000005ff6c7230 */ /* 0x000fe20000004100 */
[----:B------:R-:W-:Y:S01]  /*acd0*/  F2FP.F16.E4M3.UNPACK_B R120, R150 ;  /* 0x00000096ff78723e */ /* 0x000fe200020006ff */
[--C-:B------:R-:W-:Y:S01]  /*ace0*/  HADD2.F32 R111, -RZ, R4.reuse.H0_H0 ;  /* 0x20000004ff6f7230 */ /* 0x100fe20000004100 */
[-C--:B------:R-:W-:Y:S01]  /*acf0*/  F2FP.F16.E4M3.UNPACK_B R124, R151.reuse ;  /* 0x00000097ff7c723e */ /* 0x080fe200020006ff */
[----:B------:R-:W-:Y:S01]  /*ad00*/  HADD2.F32 R112, -RZ, R4.H1_H1 ;  /* 0x30000004ff707230 */ /* 0x000fe20000004100 */
[----:B------:R-:W-:Y:S01]  /*ad10*/  F2FP.F16.E4M3.UNPACK_B R151, R151.H1 ;  /* 0x00000097ff97723e */ /* 0x000fe200030006ff */
[----:B------:R-:W1:Y:S01]  /*ad20*/  LDTM.x64 R4, tmem[UR4+0xc0] ;  /* 0x0000c004000479ee */ /* 0x000e620008340000 */
[----:B------:R-:W-:Y:S01]  /*ad30*/  NOP ;  /* 0x0000000000007918 */ /* 0x000fe20000000000 */
[----:B-1----:R1:W-:Y:S01]  /*ad40*/  SYNCS.ARRIVE.TRANS64.RED.A1T0 RZ, [R192+URZ], RZ ;  /* 0x000000ffc0ff79a7 */ /* 0x0023e200081004ff */
        /* <DEDUP_REMOVED lines=20> */
[--C-:B------:R-:W-:Y:S02]  /*ae90*/  HADD2.F32 R123, -RZ, R124.reuse.H0_H0 ;  /* 0x2000007cff7b7230 */ /* 0x100fe40000004100 */
[C-C-:B------:R-:W-:Y:S01]  /*aea0*/  FFMA R4, R77.reuse, R4, R2.reuse ;  /* 0x000000044d047223 */ /* 0x140fe20000000002 */
[C-C-:B------:R-:W-:Y:S01]  /*aeb0*/  FFMA R5, R77.reuse, R5, R2.reuse ;  /* 0x000000054d057223 */ /* 0x140fe20000000002 */
[C-C-:B------:R-:W-:Y:S01]  /*aec0*/  FFMA R6, R77.reuse, R6, R2.reuse ;  /* 0x000000064d067223 */ /* 0x140fe20000000002 */
[C-C-:B------:R-:W-:Y:S01]  /*aed0*/  FFMA R7, R77.reuse, R7, R2.reuse ;  /* 0x000000074d077223 */ /* 0x140fe20000000002 */
[C-C-:B------:R-:W-:Y:S01]  /*aee0*/  FFMA R8, R77.reuse, R8, R2.reuse ;  /* 0x000000084d087223 */ /* 0x140fe20000000002 */
[C-C-:B------:R-:W-:Y:S01]  /*aef0*/  FFMA R9, R77.reuse, R9, R2.reuse ;  /* 0x000000094d097223 */ /* 0x140fe20000000002 */
[----:B------:R-:W-:Y:S02]  /*af00*/  HADD2.F32 R124, -RZ, R124.H1_H1 ;  /* 0x3000007cff7c7230 */ /* 0x000fe40000004100 */
[C-C-:B------:R-:W-:Y:S01]  /*af10*/  FFMA R10, R77.reuse, R10, R2.reuse ;  /* 0x0000000a4d0a7223 */ /* 0x140fe20000000002 */
[----:B------:R-:W-:Y:S02]  /*af20*/  HADD2.F32 R126, -RZ, R151.H1_H1 ;  /* 0x30000097ff7e7230 */ /* 0x000fe40000004100 */
[C-C-:B------:R-:W-:Y:S01]  /*af30*/  FFMA R11, R77.reuse, R11, R2.reuse ;  /* 0x0000000b4d0b7223 */ /* 0x140fe20000000002 */
[C-C-:B------:R-:W-:Y:S01]  /*af40*/  FFMA R12, R77.reuse, R12, R2.reuse ;  /* 0x0000000c4d0c7223 */ /* 0x140fe20000000002 */
[C-C-:B------:R-:W-:Y:S01]  /*af50*/  FFMA R13, R77.reuse, R13, R2.reuse ;  /* 0x0000000d4d0d7223 */ /* 0x140fe20000000002 */
[--C-:B------:R-:W-:Y:S02]  /*af60*/  HADD2.F32 R127, -RZ, R128.reuse.H0_H0 ;  /* 0x20000080ff7f7230 */ /* 0x100fe40000004100 */
[C-C-:B------:R-:W-:Y:S01]  /*af70*/  FFMA R14, R77.reuse, R14, R2.reuse ;  /* 0x0000000e4d0e7223 */ /* 0x140fe20000000002 */
        /* <DEDUP_REMOVED lines=47> */
[----:B------:R-:W-:Y:S01]  /*b270*/  F2FP.F16.E4M3.UNPACK_B R153, R153.H1 ;  /* 0x00000099ff99723e */ /* 0x000fe200030006ff */
[C-C-:B------:R-:W-:Y:S01]  /*b280*/  FFMA R57, R77.reuse, R61, R2.reuse ;  /* 0x0000003d4d397223 */ /* 0x140fe20000000002 */
[C-C-:B------:R-:W-:Y:S01]  /*b290*/  FFMA R62, R77.reuse, R62, R2.reuse ;  /* 0x0000003e4d3e7223 */ /* 0x140fe20000000002 */
[----:B------:R-:W-:Y:S01]  /*b2a0*/  F2FP.F16.E4M3.UNPACK_B R154, R154.H1 ;  /* 0x0000009aff9a723e */ /* 0x000fe200030006ff */
[C-C-:B------:R-:W-:Y:S01]  /*b2b0*/  FFMA R63, R77.reuse, R63, R2.reuse ;  /* 0x0000003f4d3f7223 */ /* 0x140fe20000000002 */
[C-C-:B------:R-:W-:Y:S01]  /*b2c0*/  FFMA R60, R77.reuse, R64, R2.reuse ;  /* 0x000000404d3c7223 */ /* 0x140fe20000000002 */
[----:B------:R-:W-:Y:S01]  /*b2d0*/  F2FP.F16.E4M3.UNPACK_B R155, R155.H1 ;  /* 0x0000009bff9b723e */ /* 0x000fe200030006ff */
[C-C-:B------:R-:W-:Y:S01]  /*b2e0*/  FFMA R61, R77.reuse, R65, R2.reuse ;  /* 0x000000414d3d7223 */ /* 0x140fe20000000002 */
[--C-:B------:R-:W-:Y:S01]  /*b2f0*/  FFMA R66, R77, R66, R2.reuse ;  /* 0x000000424d427223 */ /* 0x100fe20000000002 */
[----:B------:R-:W-:Y:S01]  /*b300*/  IADD3 R139, PT, PT, R139, 0x1, RZ ;  /* 0x000000018b8b7810 */ /* 0x000fe20007ffe0ff */
[----:B------:R-:W-:Y:S01]  /*b310*/  FFMA R2, R77, R67, R2 ;  /* 0x000000434d027223 */ /* 0x000fe20000000002 */
        /* <DEDUP_REMOVED lines=8> */
[--C-:B------:R-:W-:Y:S02]  /*b3a0*/  HADD2.F32 R89, -RZ, R142.reuse.H0_H0 ;  /* 0x2000008eff597230 */ /* 0x100fe40000004100 */
[----:B------:R-:W-:Y:S01]  /*b3b0*/  FFMA R10, R79, R85, R10 ;  /* 0x000000554f0a7223 */ /* 0x000fe2000000000a */
[----:B------:R-:W-:Y:S01]  /*b3c0*/  F2FP.SATFINITE.RELU.E4M3.F32.PACK_AB_MERGE_C R80, R7, R6, RZ ;  /* 0x000000060750723e */ /* 0x000fe200048078ff */
[----:B------:R-:W-:Y:S02]  /*b3d0*/  HADD2.F32 R90, -RZ, R142.H1_H1 ;  /* 0x3000008eff5a7230 */ /* 0x000fe40000004100 */
        /* <DEDUP_REMOVED lines=34> */
[----:B------:R1:W-:Y:S01]  /*b600*/  STS.128 [R171+UR49+0xa200], R80 ;  /* 0x00a20050ab007988 */ /* 0x0003e20008000c31 */
[C---:B------:R-:W-:Y:S01]  /*b610*/  FFMA R24, R79.reuse, R103, R24 ;  /* 0x000000674f187223 */ /* 0x040fe20000000018 */
[----:B------:R-:W-:Y:S01]  /*b620*/  FFMA R25, R79, R104, R25 ;  /* 0x000000684f197223 */ /* 0x000fe20000000019 */
[----:B------:R-:W-:Y:S01]  /*b630*/  F2FP.SATFINITE.RELU.E4M3.F32.PACK_AB_MERGE_C R26, R27, R26, RZ ;  /* 0x0000001a1b1a723e */ /* 0x000fe200048078ff */
[--C-:B------:R-:W-:Y:S02]  /*b640*/  HADD2.F32 R109, -RZ, R147.reuse.H0_H0 ;  /* 0x20000093ff6d7230 */ /* 0x100fe40000004100 */
[----:B------:R-:W-:Y:S01]  /*b650*/  FFMA R30, R79, R105, R30 ;  /* 0x000000694f1e7223 */ /* 0x000fe2000000001e */
[----:B------:R-:W-:Y:S01]  /*b660*/  HADD2.F32 R110, -RZ, R147.H1_H1 ;  /* 0x30000093ff6e7230 */ /* 0x000fe20000004100 */
[----:B------:R-:W-:Y:S01]  /*b670*/  F2FP.SATFINITE.RELU.E4M3.F32.PACK_AB_MERGE_C R17, R21, R20, R26 ;  /* 0x000000141511723e */ /* 0x000fe2000480781a */
        /* <DEDUP_REMOVED lines=23> */
[----:B------:R-:W-:Y:S02]  /*b7f0*/  HADD2.F32 R125, -RZ, R151.H0_H0 ;  /* 0x20000097ff7d7230 */ /* 0x000fe40000004100 */
        /* <DEDUP_REMOVED lines=13> */
[----:B------:R-:W-:Y:S01]  /*b8d0*/  FFMA R55, R79, R130, R55 ;  /* 0x000000824f377223 */ /* 0x000fe20000000037 */
[----:B------:R-:W-:Y:S01]  /*b8e0*/  F2FP.SATFINITE.RELU.E4M3.F32.PACK_AB_MERGE_C R19, R35, R34, RZ ;  /* 0x000000222313723e */ /* 0x000fe200048078ff */
[C---:B------:R-:W-:Y:S01]  /*b8f0*/  FFMA R52, R79.reuse, R131, R52 ;  /* 0x000000834f347223 */ /* 0x040fe20000000034 */
        /* <DEDUP_REMOVED lines=24> */
[----:B------:R-:W-:Y:S02]  /*ba80*/  F2FP.SATFINITE.RELU.E4M3.F32.PACK_AB_MERGE_C R54, R55, R54, RZ ;  /* 0x000000363736723e */ /* 0x000fe400048078ff */
[----:B------:R-:W-:Y:S02]  /*ba90*/  F2FP.SATFINITE.RELU.E4M3.F32.PACK_AB_MERGE_C R33, R37, R36, R42 ;  /* 0x000000242521723e */ /* 0x000fe4000480782a */
[----:B------:R-:W-:Y:S02]  /*baa0*/  F2FP.SATFINITE.RELU.E4M3.F32.PACK_AB_MERGE_C R34, R41, R40, R34 ;  /* 0x000000282922723e */ /* 0x000fe40004807822 */
[----:B------:R-:W-:Y:S02]  /*bab0*/  F2FP.SATFINITE.RELU.E4M3.F32.PACK_AB_MERGE_C R35, R45, R44, R35 ;  /* 0x0000002c2d23723e */ /* 0x000fe40004807823 */
[----:B------:R-:W-:Y:S02]  /*bac0*/  F2FP.SATFINITE.RELU.E4M3.F32.PACK_AB_MERGE_C R48, R49, R48, R54 ;  /* 0x000000303130723e */ /* 0x000fe40004807836 */
[----:B------:R-:W-:Y:S01]  /*bad0*/  F2FP.SATFINITE.RELU.E4M3.F32.PACK_AB_MERGE_C R49, R59, R58, RZ ;  /* 0x0000003a3b31723e */ /* 0x000fe200048078ff */
[----:B------:R1:W-:Y:S01]  /*bae0*/  STS.128 [R195+0xa020], R32 ;  /* 0x00a02020c3007388 */ /* 0x0003e20000000c00 */
[----:B------:R-:W-:Y:S02]  /*baf0*/  F2FP.SATFINITE.RELU.E4M3.F32.PACK_AB_MERGE_C R50, R63, R62, RZ ;  /* 0x0000003e3f32723e */ /* 0x000fe400048078ff */
[----:B------:R-:W-:Y:S02]  /*bb00*/  F2FP.SATFINITE.RELU.E4M3.F32.PACK_AB_MERGE_C R2, R2, R66, RZ ;  /* 0x000000420202723e */ /* 0x000fe400048078ff */
        /* <DEDUP_REMOVED lines=21> */
.L_x_152:
[----:B------:R-:W-:Y:S05]  /*bc60*/  BSYNC.RECONVERGENT B0 ;  /* 0x0000000000007941 */ /* 0x000fea0003800200 */
.L_x_151:
[----:B------:R-:W-:Y:S01]  /*bc70*/  BAR.SYNC.DEFER_BLOCKING 0x1, 0x80 ;  /* 0x0042000000007b1d */ /* 0x000fe20000010000 */
[----:B------:R-:W-:Y:S01]  /*bc80*/  ISETP.NE.AND P2, PT, R191, RZ, PT ;  /* 0x000000ffbf00720c */ /* 0x000fe20003f45270 */
[----:B------:R-:W-:Y:S01]  /*bc90*/  IMAD.IADD R15, R75, 0x1, R168 ;  /* 0x000000014b0f7824 */ /* 0x000fe200078e02a8 */
[----:B------:R-:W-:Y:S01]  /*bca0*/  ISETP.NE.AND P0, PT, R193, 0x2, PT ;  /* 0x00000002c100780c */ /* 0x000fe20003f05270 */
[----:B------:R-:W-:Y:S01]  /*bcb0*/  IMAD.IADD R14, R76, 0x1, R169 ;  /* 0x000000014c0e7824 */ /* 0x000fe200078e02a9 */
[----:B------:R-:W-:Y:S02]  /*bcc0*/  ISETP.NE.AND P1, PT, R139, 0x2, PT ;  /* 0x000000028b00780c */ /* 0x000fe40003f25270 */
[----:B------:R-:W-:Y:S02]  /*bcd0*/  SEL R2, RZ, 0x1, P0 ;  /* 0x00000001ff027807 */ /* 0x000fe40000000000 */
[----:B------:R-:W-:Y:S02]  /*bce0*/  SEL R0, RZ, 0x1, P1 ;  /* 0x00000001ff007807 */ /* 0x000fe40000800000 */
[----:B------:R-:W-:Y:S02]  /*bcf0*/  LOP3.LUT R182, R182, R2, RZ, 0x3c, !PT ;  /* 0x00000002b6b67212 */ /* 0x000fe400078e3cff */
[----:B------:R-:W-:Y:S02]  /*bd00*/  LOP3.LUT R183, R183, R0, RZ, 0x3c, !PT ;  /* 0x00000000b7b77212 */ /* 0x000fe400078e3cff */
[----:B------:R-:W-:Y:S02]  /*bd10*/  @P2 R2UR UR36, R179 ;  /* 0x00000000b32422ca */ /* 0x000fe400000e0000 */
[----:B------:R-:W-:Y:S02]  /*bd20*/  SEL R193, R193, RZ, P0 ;  /* 0x000000ffc1c17207 */ /* 0x000fe40000000000 */
[----:B------:R-:W-:Y:S01]  /*bd30*/  SEL R139, R139, RZ, P1 ;  /* 0x000000ff8b8b7207 */ /* 0x000fe20000800000 */
[----:B------:R-:W-:Y:S10]  /*bd40*/  @P2 BRA `(.L_x_153) ;  /* 0xffffff9800542947 */ /* 0x000ff4000383ffff */
[----:B------:R-:W-:Y:S05]  /*bd50*/  EXIT ;  /* 0x000000000000794d */ /* 0x000fea0003800000 */
.L_x_25:
[----:B--2---:R2:W4:Y:S02]  /*bd60*/  SYNCS.PHASECHK.TRANS64.TRYWAIT P0, [R2+URZ+0x150], R3 ;  /* 0x00015003020075a7 */ /* 0x00452400080011ff */
[----:B----4-:R-:W-:Y:S05]  /*bd70*/  @!P0 NANOSLEEP.SYNCS 0x989680 ;  /* 0x009896800000895d */ /* 0x010fea0003900000 */
[----:B------:R-:W4:Y:S02]  /*bd80*/  @!P0 SYNCS.PHASECHK.TRANS64 P0, [R2+URZ+0x150], R3 ;  /* 0x00015003020085a7 */ /* 0x000f2400080010ff */
[----:B----4-:R-:W-:Y:S05]  /*bd90*/  @!P0 BRA `(.L_x_25) ;  /* 0xfffffffc00f08947 */ /* 0x010fea000383ffff */
[----:B------:R-:W-:Y:S05]  /*bda0*/  BRA `(.L_x_154) ;  /* 0xffffff5800b47947 */ /* 0x000fea000383ffff */
.L_x_28:
[----:B------:R-:W-:-:S07]  /*bdb0*/  MOV R2, UR33 ;  /* 0x0000002100027c02 */ /* 0x000fce0008000f00 */
.L_x_155:
[----:B-1----:R1:W2:Y:S02]  /*bdc0*/  SYNCS.PHASECHK.TRANS64.TRYWAIT P0, [R2+URZ+0x58], R4 ;  /* 0x00005804020075a7 */ /* 0x0022a400080011ff */
[----:B--2---:R-:W-:Y:S05]  /*bdd0*/  @!P0 NANOSLEEP.SYNCS 0x989680 ;  /* 0x009896800000895d */ /* 0x004fea0003900000 */
[----:B------:R-:W2:Y:S02]  /*bde0*/  @!P0 SYNCS.PHASECHK.TRANS64 P0, [R2+URZ+0x58], R4 ;  /* 0x00005804020085a7 */ /* 0x000ea400080010ff */
[----:B--2---:R-:W-:Y:S05]  /*bdf0*/  @!P0 BRA `(.L_x_155) ;  /* 0xfffffffc00f08947 */ /* 0x004fea000383ffff */
[----:B------:R-:W-:Y:S05]  /*be00*/  BRA `(.L_x_27) ;  /* 0xffffff5c00187947 */ /* 0x000fea000383ffff */
.L_x_35:
[----:B-1----:R-:W-:-:S07]  /*be10*/  MOV R2, UR17 ;  /* 0x0000001100027c02 */ /* 0x002fce0008000f00 */
.L_x_156:
[----:B-1----:R1:W2:Y:S02]  /*be20*/  SYNCS.PHASECHK.TRANS64.TRYWAIT P0, [R2+URZ+0x58], R4 ;  /* 0x00005804020075a7 */ /* 0x0022a400080011ff */
[----:B--2---:R-:W-:Y:S05]  /*be30*/  @!P0 NANOSLEEP.SYNCS 0x989680 ;  /* 0x009896800000895d */ /* 0x004fea0003900000 */
[----:B------:R-:W2:Y:S02]  /*be40*/  @!P0 SYNCS.PHASECHK.TRANS64 P0, [R2+URZ+0x58], R4 ;  /* 0x00005804020085a7 */ /* 0x000ea400080010ff */
[----:B--2---:R-:W-:Y:S05]  /*be50*/  @!P0 BRA `(.L_x_156) ;  /* 0xfffffffc00f08947 */ /* 0x004fea000383ffff */
[----:B------:R-:W-:Y:S05]  /*be60*/  BRA `(.L_x_34) ;  /* 0xffffff5c00d47947 */ /* 0x000fea000383ffff */
.L_x_40:
[----:B-1----:R1:W2:Y:S02]  /*be70*/  SYNCS.PHASECHK.TRANS64.TRYWAIT P0, [R2+URZ+0x100], R3 ;  /* 0x00010003020075a7 */ /* 0x0022a400080011ff */
[----:B--2---:R-:W-:Y:S05]  /*be80*/  @!P0 NANOSLEEP.SYNCS 0x989680 ;  /* 0x009896800000895d */ /* 0x004fea0003900000 */
[----:B------:R-:W2:Y:S02]  /*be90*/  @!P0 SYNCS.PHASECHK.TRANS64 P0, [R2+URZ+0x100], R3 ;  /* 0x00010003020085a7 */ /* 0x000ea400080010ff */
[----:B--2---:R-:W-:Y:S05]  /*bea0*/  @!P0 BRA `(.L_x_40) ;  /* 0xfffffffc00f08947 */ /* 0x004fea000383ffff */
[----:B------:R-:W-:Y:S05]  /*beb0*/  BRA `(.L_x_157) ;  /* 0xffffff6000747947 */ /* 0x000fea000383ffff */
.L_x_44:
[----:B---3--:R-:W-:-:S07]  /*bec0*/  MOV R0, UR5 ;  /* 0x0000000500007c02 */ /* 0x008fce0008000f00 */
.L_x_158:
[----:B-1----:R1:W2:Y:S02]  /*bed0*/  SYNCS.PHASECHK.TRANS64.TRYWAIT P0, [R0+URZ], R2 ;  /* 0x00000002000075a7 */ /* 0x0022a400080011ff */
[----:B--2---:R-:W-:Y:S05]  /*bee0*/  @!P0 NANOSLEEP.SYNCS 0x989680 ;  /* 0x009896800000895d */ /* 0x004fea0003900000 */
[----:B------:R-:W2:Y:S02]  /*bef0*/  @!P0 SYNCS.PHASECHK.TRANS64 P0, [R0+URZ], R2 ;  /* 0x00000002000085a7 */ /* 0x000ea400080010ff */
[----:B--2---:R-:W-:Y:S05]  /*bf00*/  @!P0 BRA `(.L_x_158) ;  /* 0xfffffffc00f08947 */ /* 0x004fea000383ffff */
[----:B------:R-:W-:Y:S05]  /*bf10*/  BRA `(.L_x_159) ;  /* 0xffffff6400e47947 */ /* 0x000fea000383ffff */
.L_x_45:
[----:B---3--:R-:W-:-:S07]  /*bf20*/  MOV R0, UR5 ;  /* 0x0000000500007c02 */ /* 0x008fce0008000f00 */
.L_x_160:
[----:B-1----:R1:W2:Y:S02]  /*bf30*/  SYNCS.PHASECHK.TRANS64.TRYWAIT P0, [R0+URZ], R3 ;  /* 0x00000003000075a7 */ /* 0x0022a400080011ff */
[----:B--2---:R-:W-:Y:S05]  /*bf40*/  @!P0 NANOSLEEP.SYNCS 0x989680 ;  /* 0x009896800000895d */ /* 0x004fea0003900000 */
[----:B------:R-:W2:Y:S02]  /*bf50*/  @!P0 SYNCS.PHASECHK.TRANS64 P0, [R0+URZ], R3 ;  /* 0x00000003000085a7 */ /* 0x000ea400080010ff */
[----:B--2---:R-:W-:Y:S05]  /*bf60*/  @!P0 BRA `(.L_x_160) ;  /* 0xfffffffc00f08947 */ /* 0x004fea000383ffff */
[----:B------:R-:W-:Y:S05]  /*bf70*/  BRA `(.L_x_161) ;  /* 0xffffff6400f07947 */ /* 0x000fea000383ffff */
.L_x_46:
[----:B---3--:R-:W-:-:S07]  /*bf80*/  MOV R0, UR5 ;  /* 0x0000000500007c02 */ /* 0x008fce0008000f00 */
.L_x_162:
[----:B-1----:R1:W2:Y:S02]  /*bf90*/  SYNCS.PHASECHK.TRANS64.TRYWAIT P0, [R0+URZ], R3 ;  /* 0x00000003000075a7 */ /* 0x0022a400080011ff */
[----:B--2---:R-:W-:Y:S05]  /*bfa0*/  @!P0 NANOSLEEP.SYNCS 0x989680 ;  /* 0x009896800000895d */ /* 0x004fea0003900000 */
[----:B------:R-:W2:Y:S02]  /*bfb0*/  @!P0 SYNCS.PHASECHK.TRANS64 P0, [R0+URZ], R3 ;  /* 0x00000003000085a7 */ /* 0x000ea400080010ff */
[----:B--2---:R-:W-:Y:S05]  /*bfc0*/  @!P0 BRA `(.L_x_162) ;  /* 0xfffffffc00f08947 */ /* 0x004fea000383ffff */
[----:B------:R-:W-:Y:S05]  /*bfd0*/  BRA `(.L_x_163) ;  /* 0xffffff6400fc7947 */ /* 0x000fea000383ffff */
.L_x_47:
[----:B---3--:R-:W-:-:S07]  /*bfe0*/  MOV R0, UR5 ;  /* 0x0000000500007c02 */ /* 0x008fce0008000f00 */
.L_x_164:
[----:B-1----:R1:W2:Y:S02]  /*bff0*/  SYNCS.PHASECHK.TRANS64.TRYWAIT P0, [R0+URZ], R3 ;  /* 0x00000003000075a7 */ /* 0x0022a400080011ff */
[----:B--2---:R-:W-:Y:S05]  /*c000*/  @!P0 NANOSLEEP.SYNCS 0x989680 ;  /* 0x009896800000895d */ /* 0x004fea0003900000 */
[----:B------:R-:W2:Y:S02]  /*c010*/  @!P0 SYNCS.PHASECHK.TRANS64 P0, [R0+URZ], R3 ;  /* 0x00000003000085a7 */ /* 0x000ea400080010ff */
[----:B--2---:R-:W-:Y:S05]  /*c020*/  @!P0 BRA `(.L_x_164) ;  /* 0xfffffffc00f08947 */ /* 0x004fea000383ffff */
[----:B------:R-:W-:Y:S05]  /*c030*/  BRA `(.L_x_165) ;  /* 0xffffff6800087947 */ /* 0x000fea000383ffff */
.L_x_48:
[----:B---3--:R-:W-:-:S07]  /*c040*/  MOV R0, UR5 ;  /* 0x0000000500007c02 */ /* 0x008fce0008000f00 */
.L_x_166:
[----:B-1----:R1:W2:Y:S02]  /*c050*/  SYNCS.PHASECHK.TRANS64.TRYWAIT P0, [R0+URZ], R3 ;  /* 0x00000003000075a7 */ /* 0x0022a400080011ff */
[----:B--2---:R-:W-:Y:S05]  /*c060*/  @!P0 NANOSLEEP.SYNCS 0x989680 ;  /* 0x009896800000895d */ /* 0x004fea0003900000 */
[----:B------:R-:W2:Y:S02]  /*c070*/  @!P0 SYNCS.PHASECHK.TRANS64 P0, [R0+URZ], R3 ;  /* 0x00000003000085a7 */ /* 0x000ea400080010ff */
[----:B--2---:R-:W-:Y:S05]  /*c080*/  @!P0 BRA `(.L_x_166) ;  /* 0xfffffffc00f08947 */ /* 0x004fea000383ffff */
[----:B------:R-:W-:Y:S05]  /*c090*/  BRA `(.L_x_167) ;  /* 0xffffff6800147947 */ /* 0x000fea000383ffff */
.L_x_49:
[----:B---3--:R-:W-:-:S07]  /*c0a0*/  MOV R0, UR5 ;  /* 0x0000000500007c02 */ /* 0x008fce0008000f00 */
.L_x_168:
[----:B-1----:R1:W2:Y:S02]  /*c0b0*/  SYNCS.PHASECHK.TRANS64.TRYWAIT P0, [R0+URZ], R3 ;  /* 0x00000003000075a7 */ /* 0x0022a400080011ff */
[----:B--2---:R-:W-:Y:S05]  /*c0c0*/  @!P0 NANOSLEEP.SYNCS 0x989680 ;  /* 0x009896800000895d */ /* 0x004fea0003900000 */
[----:B------:R-:W2:Y:S02]  /*c0d0*/  @!P0 SYNCS.PHASECHK.TRANS64 P0, [R0+URZ], R3 ;  /* 0x00000003000085a7 */ /* 0x000ea400080010ff */
[----:B--2---:R-:W-:Y:S05]  /*c0e0*/  @!P0 BRA `(.L_x_168) ;  /* 0xfffffffc00f08947 */ /* 0x004fea000383ffff */
[----:B------:R-:W-:Y:S05]  /*c0f0*/  BRA `(.L_x_169) ;  /* 0xffffff6800207947 */ /* 0x000fea000383ffff */
.L_x_50:
[----:B---3--:R-:W-:-:S07]  /*c100*/  MOV R0, UR5 ;  /* 0x0000000500007c02 */ /* 0x008fce0008000f00 */
.L_x_170:
[----:B-1----:R1:W2:Y:S02]  /*c110*/  SYNCS.PHASECHK.TRANS64.TRYWAIT P0, [R0+URZ], R3 ;  /* 0x00000003000075a7 */ /* 0x0022a400080011ff */
[----:B--2---:R-:W-:Y:S05]  /*c120*/  @!P0 NANOSLEEP.SYNCS 0x989680 ;  /* 0x009896800000895d */ /* 0x004fea0003900000 */
[----:B------:R-:W2:Y:S02]  /*c130*/  @!P0 SYNCS.PHASECHK.TRANS64 P0, [R0+URZ], R3 ;  /* 0x00000003000085a7 */ /* 0x000ea400080010ff */
[----:B--2---:R-:W-:Y:S05]  /*c140*/  @!P0 BRA `(.L_x_170) ;  /* 0xfffffffc00f08947 */ /* 0x004fea000383ffff */
[----:B------:R-:W-:Y:S05]  /*c150*/  BRA `(.L_x_171) ;  /* 0xffffff68002c7947 */ /* 0x000fea000383ffff */
.L_x_51:
[----:B---3--:R-:W-:-:S07]  /*c160*/  MOV R0, UR5 ;  /* 0x0000000500007c02 */ /* 0x008fce0008000f00 */
.L_x_172:
[----:B-1----:R1:W2:Y:S02]  /*c170*/  SYNCS.PHASECHK.TRANS64.TRYWAIT P0, [R0+URZ], R3 ;  /* 0x00000003000075a7 */ /* 0x0022a400080011ff */
[----:B--2---:R-:W-:Y:S05]  /*c180*/  @!P0 NANOSLEEP.SYNCS 0x989680 ;  /* 0x009896800000895d */ /* 0x004fea0003900000 */
[----:B------:R-:W2:Y:S02]  /*c190*/  @!P0 SYNCS.PHASECHK.TRANS64 P0, [R0+URZ], R3 ;  /* 0x00000003000085a7 */ /* 0x000ea400080010ff */
[----:B--2---:R-:W-:Y:S05]  /*c1a0*/  @!P0 BRA `(.L_x_172) ;  /* 0xfffffffc00f08947 */ /* 0x004fea000383ffff */
[----:B------:R-:W-:Y:S05]  /*c1b0*/  BRA `(.L_x_173) ;  /* 0xffffff6800387947 */ /* 0x000fea000383ffff */
.L_x_52:
[----:B---3--:R-:W-:-:S07]  /*c1c0*/  MOV R0, UR5 ;  /* 0x0000000500007c02 */ /* 0x008fce0008000f00 */
.L_x_174:
[----:B-1----:R1:W2:Y:S02]  /*c1d0*/  SYNCS.PHASECHK.TRANS64.TRYWAIT P0, [R0+URZ], R3 ;  /* 0x00000003000075a7 */ /* 0x0022a400080011ff */
[----:B--2---:R-:W-:Y:S05]  /*c1e0*/  @!P0 NANOSLEEP.SYNCS 0x989680 ;  /* 0x009896800000895d */ /* 0x004fea0003900000 */
[----:B------:R-:W2:Y:S02]  /*c1f0*/  @!P0 SYNCS.PHASECHK.TRANS64 P0, [R0+URZ], R3 ;  /* 0x00000003000085a7 */ /* 0x000ea400080010ff */
[----:B--2---:R-:W-:Y:S05]  /*c200*/  @!P0 BRA `(.L_x_174) ;  /* 0xfffffffc00f08947 */ /* 0x004fea000383ffff */
[----:B------:R-:W-:Y:S05]  /*c210*/  BRA `(.L_x_175) ;  /* 0xffffff6800447947 */ /* 0x000fea000383ffff */
.L_x_53:
[----:B---3--:R-:W-:-:S07]  /*c220*/  MOV R0, UR5 ;  /* 0x0000000500007c02 */ /* 0x008fce0008000f00 */
.L_x_176:
[----:B-1----:R1:W2:Y:S02]  /*c230*/  SYNCS.PHASECHK.TRANS64.TRYWAIT P0, [R0+URZ], R3 ;  /* 0x00000003000075a7 */ /* 0x0022a400080011ff */
[----:B--2---:R-:W-:Y:S05]  /*c240*/  @!P0 NANOSLEEP.SYNCS 0x989680 ;  /* 0x009896800000895d */ /* 0x004fea0003900000 */
[----:B------:R-:W2:Y:S02]  /*c250*/  @!P0 SYNCS.PHASECHK.TRANS64 P0, [R0+URZ], R3 ;  /* 0x00000003000085a7 */ /* 0x000ea400080010ff */
[----:B--2---:R-:W-:Y:S05]  /*c260*/  @!P0 BRA `(.L_x_176) ;  /* 0xfffffffc00f08947 */ /* 0x004fea000383ffff */
[----:B------:R-:W-:Y:S05]  /*c270*/  BRA `(.L_x_177) ;  /* 0xffffff6800507947 */ /* 0x000fea000383ffff */
.L_x_56:
[----:B-1----:R1:W2:Y:S02]  /*c280*/  SYNCS.PHASECHK.TRANS64.TRYWAIT P0, [R0+URZ+0x140], R4 ;  /* 0x00014004000075a7 */ /* 0x0022a400080011ff */
[----:B--2---:R-:W-:Y:S05]  /*c290*/  @!P0 NANOSLEEP.SYNCS 0x989680 ;  /* 0x009896800000895d */ /* 0x004fea0003900000 */
[----:B------:R-:W2:Y:S02]  /*c2a0*/  @!P0 SYNCS.PHASECHK.TRANS64 P0, [R0+URZ+0x140], R4 ;  /* 0x00014004000085a7 */ /* 0x000ea400080010ff */
[----:B--2---:R-:W-:Y:S05]  /*c2b0*/  @!P0 BRA `(.L_x_56) ;  /* 0xfffffffc00f08947 */ /* 0x004fea000383ffff */
[----:B------:R-:W-:Y:S05]  /*c2c0*/  BRA `(.L_x_178) ;  /* 0xffffff6800b07947 */ /* 0x000fea000383ffff */
.L_x_57:
[----:B------:R-:W-:-:S07]  /*c2d0*/  MOV R0, UR5 ;  /* 0x0000000500007c02 */ /* 0x000fce0008000f00 */
.L_x_179:
[----:B-1----:R1:W2:Y:S02]  /*c2e0*/  SYNCS.PHASECHK.TRANS64.TRYWAIT P0, [R0+URZ+0x110], R5 ;  /* 0x00011005000075a7 */ /* 0x0022a400080011ff */
[----:B--2---:R-:W-:Y:S05]  /*c2f0*/  @!P0 NANOSLEEP.SYNCS 0x989680 ;  /* 0x009896800000895d */ /* 0x004fea0003900000 */
[----:B------:R-:W2:Y:S02]  /*c300*/  @!P0 SYNCS.PHASECHK.TRANS64 P0, [R0+URZ+0x110], R5 ;  /* 0x00011005000085a7 */ /* 0x000ea400080010ff */
[----:B--2---:R-:W-:Y:S05]  /*c310*/  @!P0 BRA `(.L_x_179) ;  /* 0xfffffffc00f08947 */ /* 0x004fea000383ffff */
[----:B------:R-:W-:Y:S05]  /*c320*/  BRA `(.L_x_180) ;  /* 0xffffff6800c07947 */ /* 0x000fea000383ffff */
.L_x_58:
[----:B-1----:R1:W2:Y:S02]  /*c330*/  SYNCS.PHASECHK.TRANS64.TRYWAIT P1, [R0+URZ+0x100], R4 ;  /* 0x00010004000075a7 */ /* 0x0022a400080211ff */
[----:B--2---:R-:W-:Y:S05]  /*c340*/  @!P1 NANOSLEEP.SYNCS 0x989680 ;  /* 0x009896800000995d */ /* 0x004fea0003900000 */
[----:B------:R-:W2:Y:S02]  /*c350*/  @!P1 SYNCS.PHASECHK.TRANS64 P1, [R0+URZ+0x100], R4 ;  /* 0x00010004000095a7 */ /* 0x000ea400080210ff */
[----:B--2---:R-:W-:Y:S05]  /*c360*/  @!P1 BRA `(.L_x_58) ;  /* 0xfffffffc00f09947 */ /* 0x004fea000383ffff */
[----:B------:R-:W-:Y:S05]  /*c370*/  BRA `(.L_x_181) ;  /* 0xffffff6800f07947 */ /* 0x000fea000383ffff */
.L_x_61:
[----:B------:R-:W-:-:S07]  /*c380*/  MOV R0, UR5 ;  /* 0x0000000500007c02 */ /* 0x000fce0008000f00 */
.L_x_182:
[----:B-1----:R1:W2:Y:S02]  /*c390*/  SYNCS.PHASECHK.TRANS64.TRYWAIT P0, [R0+URZ+0x110], R2 ;  /* 0x00011002000075a7 */ /* 0x0022a400080011ff */
[----:B--2---:R-:W-:Y:S05]  /*c3a0*/  @!P0 NANOSLEEP.SYNCS 0x989680 ;  /* 0x009896800000895d */ /* 0x004fea0003900000 */
[----:B------:R-:W2:Y:S02]  /*c3b0*/  @!P0 SYNCS.PHASECHK.TRANS64 P0, [R0+URZ+0x110], R2 ;  /* 0x00011002000085a7 */ /* 0x000ea400080010ff */
[----:B--2---:R-:W-:Y:S05]  /*c3c0*/  @!P0 BRA `(.L_x_182) ;  /* 0xfffffffc00f08947 */ /* 0x004fea000383ffff */
[----:B------:R-:W-:Y:S05]  /*c3d0*/  BRA `(.L_x_60) ;  /* 0xffffff6c00447947 */ /* 0x000fea000383ffff */
.L_x_70:
[----:B-1----:R-:W-:-:S04]  /*c3e0*/  MOV R4, UR6 ;  /* 0x0000000600047c02 */ /* 0x002fc80008000f00 */
[----:B------:R1:W2:Y:S03]  /*c3f0*/  SYNCS.PHASECHK.TRANS64.TRYWAIT P0, [R4+URZ+0x8], R5 ;  /* 0x00000805040075a7 */ /* 0x0002a600080011ff */
[----:B--2---:R-:W-:Y:S05]  /*c400*/  @!P0 NANOSLEEP.SYNCS 0x989680 ;  /* 0x009896800000895d */ /* 0x004fea0003900000 */
[----:B------:R-:W2:Y:S02]  /*c410*/  @!P0 SYNCS.PHASECHK.TRANS64 P0, [R4+URZ+0x8], R5 ;  /* 0x00000805040085a7 */ /* 0x000ea400080010ff */
[----:B--2---:R-:W-:Y:S05]  /*c420*/  @!P0 BRA `(.L_x_70) ;  /* 0xfffffffc00ec8947 */ /* 0x004fea000383ffff */
[----:B------:R-:W-:Y:S05]  /*c430*/  BRA `(.L_x_69) ;  /* 0xffffff6c00f87947 */ /* 0x000fea000383ffff */
.L_x_72:
[----:B------:R-:W-:Y:S01]  /*c440*/  BSSY B0, `(.L_x_183) ;  /* 0x0000006000007945 */ /* 0x000fe20003800000 */
[----:B------:R-:W-:-:S07]  /*c450*/  MOV R15, 0xffffffff ;  /* 0xffffffff000f7802 */ /* 0x000fce0000000f00 */
[----:B-1---5:R-:W-:Y:S05]  /*c460*/  WARPSYNC.COLLECTIVE R15, `(.L_x_184) ;  /* 0x000000000f0c7348 */ /* 0x022fea0003c00000 */
[----:B------:R-:W-:Y:S02]  /*c470*/  ELECT P6, UR79, PT ;  /* 0x00000000004f782f */ /* 0x000fe400038c0000 */
[----:B------:R-:W-:Y:S01]  /*c480*/  MOV R14, UR79 ;  /* 0x0000004f000e7c02 */ /* 0x000fe20008000f00 */
[----:B-1---5:R-:W-:Y:S10]  /*c490*/  ENDCOLLECTIVE ;  /* 0x000000000000791b */ /* 0x022ff40003800000 */
.L_x_184:
[----:B------:R-:W-:Y:S05]  /*c4a0*/  BSYNC B0 ;  /* 0x0000000000007941 */ /* 0x000fea0003800000 */
.L_x_183:
[----:B------:R-:W-:Y:S05]  /*c4b0*/  BRA `(.L_x_185) ;  /* 0xffffff7000287947 */ /* 0x000fea000383ffff */
.L_x_74:
[----:B-1----:R-:W-:-:S04]  /*c4c0*/  MOV R2, UR6 ;  /* 0x0000000600027c02 */ /* 0x002fc80008000f00 */
[----:B------:R1:W2:Y:S03]  /*c4d0*/  SYNCS.PHASECHK.TRANS64.TRYWAIT P0, [R2+URZ+0x8], R3 ;  /* 0x00000803020075a7 */ /* 0x0002a600080011ff */
[----:B--2---:R-:W-:Y:S05]  /*c4e0*/  @!P0 NANOSLEEP.SYNCS 0x989680 ;  /* 0x009896800000895d */ /* 0x004fea0003900000 */
[----:B------:R-:W2:Y:S02]  /*c4f0*/  @!P0 SYNCS.PHASECHK.TRANS64 P0, [R2+URZ+0x8], R3 ;  /* 0x00000803020085a7 */ /* 0x000ea400080010ff */
[----:B--2---:R-:W-:Y:S05]  /*c500*/  @!P0 BRA `(.L_x_74) ;  /* 0xfffffffc00ec8947 */ /* 0x004fea000383ffff */
[----:B------:R-:W-:Y:S05]  /*c510*/  BRA `(.L_x_73) ;  /* 0xffffff70002c7947 */ /* 0x000fea000383ffff */
.L_x_75:
[----:B-1----:R1:W2:Y:S02]  /*c520*/  SYNCS.PHASECHK.TRANS64.TRYWAIT P0, [R0+URZ+0x100], R4 ;  /* 0x00010004000075a7 */ /* 0x0022a400080011ff */
[----:B--2---:R-:W-:Y:S05]  /*c530*/  @!P0 NANOSLEEP.SYNCS 0x989680 ;  /* 0x009896800000895d */ /* 0x004fea0003900000 */
[----:B------:R-:W2:Y:S02]  /*c540*/  @!P0 SYNCS.PHASECHK.TRANS64 P0, [R0+URZ+0x100], R4 ;  /* 0x00010004000085a7 */ /* 0x000ea400080010ff */
[----:B--2---:R-:W-:Y:S05]  /*c550*/  @!P0 BRA `(.L_x_75) ;  /* 0xfffffffc00f08947 */ /* 0x004fea000383ffff */
[----:B------:R-:W-:Y:S05]  /*c560*/  BRA `(.L_x_186) ;  /* 0xffffff7400087947 */ /* 0x000fea000383ffff */
.L_x_77:
[----:B------:R-:W-:-:S07]  /*c570*/  MOV R0, UR10 ;  /* 0x0000000a00007c02 */ /* 0x000fce0008000f00 */
.L_x_187:
[----:B-1----:R1:W2:Y:S02]  /*c580*/  SYNCS.PHASECHK.TRANS64.TRYWAIT P0, [R0+URZ+0x130], R4 ;  /* 0x00013004000075a7 */ /* 0x0022a400080011ff */
[----:B--2---:R-:W-:Y:S05]  /*c590*/  @!P0 NANOSLEEP.SYNCS 0x989680 ;  /* 0x009896800000895d */ /* 0x004fea0003900000 */
[----:B------:R-:W2:Y:S02]  /*c5a0*/  @!P0 SYNCS.PHASECHK.TRANS64 P0, [R0+URZ+0x130], R4 ;  /* 0x00013004000085a7 */ /* 0x000ea400080010ff */
[----:B--2---:R-:W-:Y:S05]  /*c5b0*/  @!P0 BRA `(.L_x_187) ;  /* 0xfffffffc00f08947 */ /* 0x004fea000383ffff */
[----:B------:R-:W-:Y:S05]  /*c5c0*/  BRA `(.L_x_188) ;  /* 0xffffff7400547947 */ /* 0x000fea000383ffff */
.L_x_80:
[----:B------:R-:W-:Y:S07]  /*c5d0*/  MOV R0, UR9 ;  /* 0x0000000900007c02 */ /* 0x000fee0008000f00 */
.L_x_189:
[----:B-1----:R1:W2:Y:S02]  /*c5e0*/  SYNCS.PHASECHK.TRANS64.TRYWAIT P0, [R0+URZ], R4 ;  /* 0x00000004000075a7 */ /* 0x0022a400080011ff */
[----:B--2---:R-:W-:Y:S05]  /*c5f0*/  @!P0 NANOSLEEP.SYNCS 0x989680 ;  /* 0x009896800000895d */ /* 0x004fea0003900000 */
[----:B------:R-:W2:Y:S02]  /*c600*/  @!P0 SYNCS.PHASECHK.TRANS64 P0, [R0+URZ], R4 ;  /* 0x00000004000085a7 */ /* 0x000ea400080010ff */
[----:B--2---:R-:W-:Y:S05]  /*c610*/  @!P0 BRA `(.L_x_189) ;  /* 0xfffffffc00f08947 */ /* 0x004fea000383ffff */
[----:B------:R-:W-:Y:S05]  /*c620*/  BRA `(.L_x_79) ;  /* 0xffffff7400687947 */ /* 0x000fea000383ffff */
.L_x_84:
[----:B-1----:R-:W-:-:S07]  /*c630*/  MOV R0, UR5 ;  /* 0x0000000500007c02 */ /* 0x002fce0008000f00 */
.L_x_190:
[----:B-1----:R1:W2:Y:S02]  /*c640*/  SYNCS.PHASECHK.TRANS64.TRYWAIT P0, [R0+URZ], R2 ;  /* 0x00000002000075a7 */ /* 0x0022a400080011ff */
[----:B--2---:R-:W-:Y:S05]  /*c650*/  @!P0 NANOSLEEP.SYNCS 0x989680 ;  /* 0x009896800000895d */ /* 0x004fea0003900000 */
[----:B------:R-:W2:Y:S02]  /*c660*/  @!P0 SYNCS.PHASECHK.TRANS64 P0, [R0+URZ], R2 ;  /* 0x00000002000085a7 */ /* 0x000ea400080010ff */
[----:B--2---:R-:W-:Y:S05]  /*c670*/  @!P0 BRA `(.L_x_190) ;  /* 0xfffffffc00f08947 */ /* 0x004fea000383ffff */
[----:B------:R-:W-:Y:S05]  /*c680*/  BRA `(.L_x_191) ;  /* 0xffffff7800347947 */ /* 0x000fea000383ffff */
.L_x_87:
[----:B------:R-:W-:-:S07]  /*c690*/  MOV R0, UR8 ;  /* 0x0000000800007c02 */ /* 0x000fce0008000f00 */
.L_x_192:
[----:B-1----:R1:W2:Y:S02]  /*c6a0*/  SYNCS.PHASECHK.TRANS64.TRYWAIT P1, [R0+URZ+0x160], R2 ;  /* 0x00016002000075a7 */ /* 0x0022a400080211ff */
[----:B--2---:R-:W-:Y:S05]  /*c6b0*/  @!P1 NANOSLEEP.SYNCS 0x989680 ;  /* 0x009896800000995d */ /* 0x004fea0003900000 */
[----:B------:R-:W2:Y:S02]  /*c6c0*/  @!P1 SYNCS.PHASECHK.TRANS64 P1, [R0+URZ+0x160], R2 ;  /* 0x00016002000095a7 */ /* 0x000ea400080210ff */
[----:B--2---:R-:W-:Y:S05]  /*c6d0*/  @!P1 BRA `(.L_x_192) ;  /* 0xfffffffc00f09947 */ /* 0x004fea000383ffff */
[----:B------:R-:W-:Y:S05]  /*c6e0*/  BRA `(.L_x_193) ;  /* 0xffffff7800807947 */ /* 0x000fea000383ffff */
.L_x_92:
[----:B--2---:R2:W4:Y:S02]  /*c6f0*/  SYNCS.PHASECHK.TRANS64.TRYWAIT P0, [R0+URZ+0x100], R2 ;  /* 0x00010002000075a7 */ /* 0x00452400080011ff */
[----:B----4-:R-:W-:Y:S05]  /*c700*/  @!P0 NANOSLEEP.SYNCS 0x989680 ;  /* 0x009896800000895d */ /* 0x010fea0003900000 */
[----:B------:R-:W4:Y:S02]  /*c710*/  @!P0 SYNCS.PHASECHK.TRANS64 P0, [R0+URZ+0x100], R2 ;  /* 0x00010002000085a7 */ /* 0x000f2400080010ff */
[----:B----4-:R-:W-:Y:S05]  /*c720*/  @!P0 BRA `(.L_x_92) ;  /* 0xfffffffc00f08947 */ /* 0x010fea000383ffff */
[----:B------:R-:W-:Y:S05]  /*c730*/  BRA `(.L_x_194) ;  /* 0xffffff7c00947947 */ /* 0x000fea000383ffff */
.L_x_95:
[----:B------:R-:W-:Y:S07]  /*c740*/  MOV R0, UR6 ;  /* 0x0000000600007c02 */ /* 0x000fee0008000f00 */
.L_x_195:
[----:B--2---:R2:W4:Y:S02]  /*c750*/  SYNCS.PHASECHK.TRANS64.TRYWAIT P0, [R0+URZ+0xf8], R2 ;  /* 0x0000f802000075a7 */ /* 0x00452400080011ff */
[----:B----4-:R-:W-:Y:S05]  /*c760*/  @!P0 NANOSLEEP.SYNCS 0x989680 ;  /* 0x009896800000895d */ /* 0x010fea0003900000 */
[----:B------:R-:W4:Y:S02]  /*c770*/  @!P0 SYNCS.PHASECHK.TRANS64 P0, [R0+URZ+0xf8], R2 ;  /* 0x0000f802000085a7 */ /* 0x000f2400080010ff */
[----:B----4-:R-:W-:Y:S05]  /*c780*/  @!P0 BRA `(.L_x_195) ;  /* 0xfffffffc00f08947 */ /* 0x010fea000383ffff */
[----:B------:R-:W-:Y:S05]  /*c790*/  BRA `(.L_x_94) ;  /* 0xffffff8000747947 */ /* 0x000fea000383ffff */
.L_x_98:
[----:B------:R-:W-:Y:S07]  /*c7a0*/  MOV R0, UR6 ;  /* 0x0000000600007c02 */ /* 0x000fee0008000f00 */
.L_x_196:
[----:B-1----:R1:W2:Y:S02]  /*c7b0*/  SYNCS.PHASECHK.TRANS64.TRYWAIT P0, [R0+URZ+0xd0], R14 ;  /* 0x0000d00e000075a7 */ /* 0x0022a400080011ff */
[----:B--2---:R-:W-:Y:S05]  /*c7c0*/  @!P0 NANOSLEEP.SYNCS 0x989680 ;  /* 0x009896800000895d */ /* 0x004fea0003900000 */
[----:B------:R-:W2:Y:S02]  /*c7d0*/  @!P0 SYNCS.PHASECHK.TRANS64 P0, [R0+URZ+0xd0], R14 ;  /* 0x0000d00e000085a7 */ /* 0x000ea400080010ff */
[----:B--2---:R-:W-:Y:S05]  /*c7e0*/  @!P0 BRA `(.L_x_196) ;  /* 0xfffffffc00f08947 */ /* 0x004fea000383ffff */
[----:B------:R-:W-:Y:S05]  /*c7f0*/  BRA `(.L_x_197) ;  /* 0xffffff8000ec7947 */ /* 0x000fea000383ffff */
.L_x_99:
[----:B------:R-:W-:Y:S07]  /*c800*/  MOV R0, UR6 ;  /* 0x0000000600007c02 */ /* 0x000fee0008000f00 */
.L_x_198:
[----:B-1----:R1:W2:Y:S02]  /*c810*/  SYNCS.PHASECHK.TRANS64.TRYWAIT P0, [R0+URZ+0xd8], R14 ;  /* 0x0000d80e000075a7 */ /* 0x0022a400080011ff */
[----:B--2---:R-:W-:Y:S05]  /*c820*/  @!P0 NANOSLEEP.SYNCS 0x989680 ;  /* 0x009896800000895d */ /* 0x004fea0003900000 */
[----:B------:R-:W2:Y:S02]  /*c830*/  @!P0 SYNCS.PHASECHK.TRANS64 P0, [R0+URZ+0xd8], R14 ;  /* 0x0000d80e000085a7 */ /* 0x000ea400080010ff */
[----:B--2---:R-:W-:Y:S05]  /*c840*/  @!P0 BRA `(.L_x_198) ;  /* 0xfffffffc00f08947 */ /* 0x004fea000383ffff */
[----:B------:R-:W-:Y:S05]  /*c850*/  BRA `(.L_x_199) ;  /* 0xffffff8400247947 */ /* 0x000fea000383ffff */
.L_x_100:
[----:B------:R-:W-:Y:S07]  /*c860*/  MOV R0, UR6 ;  /* 0x0000000600007c02 */ /* 0x000fee0008000f00 */
.L_x_200:
[----:B-1----:R1:W2:Y:S02]  /*c870*/  SYNCS.PHASECHK.TRANS64.TRYWAIT P0, [R0+URZ+0xe0], R14 ;  /* 0x0000e00e000075a7 */ /* 0x0022a400080011ff */
[----:B--2---:R-:W-:Y:S05]  /*c880*/  @!P0 NANOSLEEP.SYNCS 0x989680 ;  /* 0x009896800000895d */ /* 0x004fea0003900000 */
[----:B------:R-:W2:Y:S02]  /*c890*/  @!P0 SYNCS.PHASECHK.TRANS64 P0, [R0+URZ+0xe0], R14 ;  /* 0x0000e00e000085a7 */ /* 0x000ea400080010ff */
[----:B--2---:R-:W-:Y:S05]  /*c8a0*/  @!P0 BRA `(.L_x_200) ;  /* 0xfffffffc00f08947 */ /* 0x004fea000383ffff */
[----:B------:R-:W-:Y:S05]  /*c8b0*/  BRA `(.L_x_201) ;  /* 0xffffff8400687947 */ /* 0x000fea000383ffff */
.L_x_101:
[----:B------:R-:W-:Y:S07]  /*c8c0*/  MOV R0, UR6 ;  /* 0x0000000600007c02 */ /* 0x000fee0008000f00 */
.L_x_202:
[----:B-1----:R1:W2:Y:S02]  /*c8d0*/  SYNCS.PHASECHK.TRANS64.TRYWAIT P0, [R0+URZ+0xe8], R14 ;  /* 0x0000e80e000075a7 */ /* 0x0022a400080011ff */
[----:B--2---:R-:W-:Y:S05]  /*c8e0*/  @!P0 NANOSLEEP.SYNCS 0x989680 ;  /* 0x009896800000895d */ /* 0x004fea0003900000 */
[----:B------:R-:W2:Y:S02]  /*c8f0*/  @!P0 SYNCS.PHASECHK.TRANS64 P0, [R0+URZ+0xe8], R14 ;  /* 0x0000e80e000085a7 */ /* 0x000ea400080010ff */
[----:B--2---:R-:W-:Y:S05]  /*c900*/  @!P0 BRA `(.L_x_202) ;  /* 0xfffffffc00f08947 */ /* 0x004fea000383ffff */
[----:B------:R-:W-:Y:S05]  /*c910*/  BRA `(.L_x_203) ;  /* 0xffffff8400ec7947 */ /* 0x000fea000383ffff */
.L_x_103:
[----:B------:R-:W-:-:S07]  /*c920*/  MOV R0, UR6 ;  /* 0x0000000600007c02 */ /* 0x000fce0008000f00 */
.L_x_204:
[----:B-1----:R1:W4:Y:S02]  /*c930*/  SYNCS.PHASECHK.TRANS64.TRYWAIT P0, [R0+URZ+0xd0], R2 ;  /* 0x0000d002000075a7 */ /* 0x00232400080011ff */
[----:B----4-:R-:W-:Y:S05]  /*c940*/  @!P0 NANOSLEEP.SYNCS 0x989680 ;  /* 0x009896800000895d */ /* 0x010fea0003900000 */
[----:B------:R-:W4:Y:S02]  /*c950*/  @!P0 SYNCS.PHASECHK.TRANS64 P0, [R0+URZ+0xd0], R2 ;  /* 0x0000d002000085a7 */ /* 0x000f2400080010ff */
[----:B----4-:R-:W-:Y:S05]  /*c960*/  @!P0 BRA `(.L_x_204) ;  /* 0xfffffffc00f08947 */ /* 0x010fea000383ffff */
[----:B------:R-:W-:Y:S05]  /*c970*/  BRA `(.L_x_205) ;  /* 0xffffff88005c7947 */ /* 0x000fea000383ffff */
.L_x_104:
[----:B-1----:R-:W-:-:S07]  /*c980*/  MOV R0, UR6 ;  /* 0x0000000600007c02 */ /* 0x002fce0008000f00 */
.L_x_206:
[----:B-1----:R1:W4:Y:S02]  /*c990*/  SYNCS.PHASECHK.TRANS64.TRYWAIT P0, [R0+URZ+0xd8], R2 ;  /* 0x0000d802000075a7 */ /* 0x00232400080011ff */
[----:B----4-:R-:W-:Y:S05]  /*c9a0*/  @!P0 NANOSLEEP.SYNCS 0x989680 ;  /* 0x009896800000895d */ /* 0x010fea0003900000 */
[----:B------:R-:W4:Y:S02]  /*c9b0*/  @!P0 SYNCS.PHASECHK.TRANS64 P0, [R0+URZ+0xd8], R2 ;  /* 0x0000d802000085a7 */ /* 0x000f2400080010ff */
[----:B----4-:R-:W-:Y:S05]  /*c9c0*/  @!P0 BRA `(.L_x_206) ;  /* 0xfffffffc00f08947 */ /* 0x010fea000383ffff */
[----:B------:R-:W-:Y:S05]  /*c9d0*/  BRA `(.L_x_207) ;  /* 0xffffff88004c7947 */ /* 0x000fea000383ffff */
.L_x_105:
[----:B-1----:R-:W-:-:S07]  /*c9e0*/  MOV R0, UR6 ;  /* 0x0000000600007c02 */ /* 0x002fce0008000f00 */
.L_x_208:
[----:B-1----:R1:W4:Y:S02]  /*c9f0*/  SYNCS.PHASECHK.TRANS64.TRYWAIT P0, [R0+URZ+0xe0], R2 ;  /* 0x0000e002000075a7 */ /* 0x00232400080011ff */
[----:B----4-:R-:W-:Y:S05]  /*ca00*/  @!P0 NANOSLEEP.SYNCS 0x989680 ;  /* 0x009896800000895d */ /* 0x010fea0003900000 */
[----:B------:R-:W4:Y:S02]  /*ca10*/  @!P0 SYNCS.PHASECHK.TRANS64 P0, [R0+URZ+0xe0], R2 ;  /* 0x0000e002000085a7 */ /* 0x000f2400080010ff */
[----:B----4-:R-:W-:Y:S05]  /*ca20*/  @!P0 BRA `(.L_x_208) ;  /* 0xfffffffc00f08947 */ /* 0x010fea000383ffff */
[----:B------:R-:W-:Y:S05]  /*ca30*/  BRA `(.L_x_209) ;  /* 0xffffff88003c7947 */ /* 0x000fea000383ffff */
.L_x_107:
[----:B--2---:R2:W4:Y:S02]  /*ca40*/  SYNCS.PHASECHK.TRANS64.TRYWAIT P0, [R0+URZ+0x100], R2 ;  /* 0x00010002000075a7 */ /* 0x00452400080011ff */
[----:B----4-:R-:W-:Y:S05]  /*ca50*/  @!P0 NANOSLEEP.SYNCS 0x989680 ;  /* 0x009896800000895d */ /* 0x010fea0003900000 */
[----:B------:R-:W4:Y:S02]  /*ca60*/  @!P0 SYNCS.PHASECHK.TRANS64 P0, [R0+URZ+0x100], R2 ;  /* 0x00010002000085a7 */ /* 0x000f2400080010ff */
[----:B----4-:R-:W-:Y:S05]  /*ca70*/  @!P0 BRA `(.L_x_107) ;  /* 0xfffffffc00f08947 */ /* 0x010fea000383ffff */
[----:B------:R-:W-:Y:S05]  /*ca80*/  BRA `(.L_x_210) ;  /* 0xffffff8c00187947 */ /* 0x000fea000383ffff */
.L_x_120:
[----:B-1----:R1:W3:Y:S02]  /*ca90*/  SYNCS.PHASECHK.TRANS64.TRYWAIT P1, [R0+URZ+0xb0], R3 ;  /* 0x0000b003000075a7 */ /* 0x0022e400080211ff */
[----:B---3--:R-:W-:Y:S05]  /*caa0*/  @!P1 NANOSLEEP.SYNCS 0x989680 ;  /* 0x009896800000995d */ /* 0x008fea0003900000 */
[----:B------:R-:W3:Y:S02]  /*cab0*/  @!P1 SYNCS.PHASECHK.TRANS64 P1, [R0+URZ+0xb0], R3 ;  /* 0x0000b003000095a7 */ /* 0x000ee400080210ff */
[----:B---3--:R-:W-:Y:S05]  /*cac0*/  @!P1 BRA `(.L_x_120) ;  /* 0xfffffffc00f09947 */ /* 0x008fea000383ffff */
[----:B------:R-:W-:Y:S05]  /*cad0*/  BRA `(.L_x_119) ;  /* 0xffffff9800b87947 */ /* 0x000fea000383ffff */
.L_x_122:
[----:B--2---:R2:W3:Y:S02]  /*cae0*/  SYNCS.PHASECHK.TRANS64.TRYWAIT P0, [R192+URZ+0x120], R4 ;  /* 0x00012004c00075a7 */ /* 0x0044e400080011ff */
[----:B---3--:R-:W-:Y:S05]  /*caf0*/  @!P0 NANOSLEEP.SYNCS 0x989680 ;  /* 0x009896800000895d */ /* 0x008fea0003900000 */
[----:B------:R-:W3:Y:S02]  /*cb00*/  @!P0 SYNCS.PHASECHK.TRANS64 P0, [R192+URZ+0x120], R4 ;  /* 0x00012004c00085a7 */ /* 0x000ee400080010ff */
[----:B---3--:R-:W-:Y:S05]  /*cb10*/  @!P0 BRA `(.L_x_122) ;  /* 0xfffffffc00f08947 */ /* 0x008fea000383ffff */
[----:B------:R-:W-:Y:S05]  /*cb20*/  BRA `(.L_x_121) ;  /* 0xffffff9c00147947 */ /* 0x000fea000383ffff */
.L_x_131:
[----:B--2---:R2:W3:Y:S02]  /*cb30*/  SYNCS.PHASECHK.TRANS64.TRYWAIT P0, [R0+URZ+0xb0], R4 ;  /* 0x0000b004000075a7 */ /* 0x0044e400080011ff */
[----:B---3--:R-:W-:Y:S05]  /*cb40*/  @!P0 NANOSLEEP.SYNCS 0x989680 ;  /* 0x009896800000895d */ /* 0x008fea0003900000 */
[----:B------:R-:W3:Y:S02]  /*cb50*/  @!P0 SYNCS.PHASECHK.TRANS64 P0, [R0+URZ+0xb0], R4 ;  /* 0x0000b004000085a7 */ /* 0x000ee400080010ff */
[----:B---3--:R-:W-:Y:S05]  /*cb60*/  @!P0 BRA `(.L_x_131) ;  /* 0xfffffffc00f08947 */ /* 0x008fea000383ffff */
[----:B------:R-:W-:Y:S05]  /*cb70*/  BRA `(.L_x_130) ;  /* 0xffffffb000207947 */ /* 0x000fea000383ffff */
.L_x_140:
[----:B--2---:R2:W3:Y:S02]  /*cb80*/  SYNCS.PHASECHK.TRANS64.TRYWAIT P0, [R0+URZ+0xb0], R7 ;  /* 0x0000b007000075a7 */ /* 0x0044e400080011ff */
[----:B---3--:R-:W-:Y:S05]  /*cb90*/  @!P0 NANOSLEEP.SYNCS 0x989680 ;  /* 0x009896800000895d */ /* 0x008fea0003900000 */
[----:B------:R-:W3:Y:S02]  /*cba0*/  @!P0 SYNCS.PHASECHK.TRANS64 P0, [R0+URZ+0xb0], R7 ;  /* 0x0000b007000085a7 */ /* 0x000ee400080010ff */
[----:B---3--:R-:W-:Y:S05]  /*cbb0*/  @!P0 BRA `(.L_x_140) ;  /* 0xfffffffc00f08947 */ /* 0x008fea000383ffff */
[----:B------:R-:W-:Y:S05]  /*cbc0*/  BRA `(.L_x_139) ;  /* 0xffffffc4007c7947 */ /* 0x000fea000383ffff */
.L_x_149:
[----:B--2---:R2:W3:Y:S02]  /*cbd0*/  SYNCS.PHASECHK.TRANS64.TRYWAIT P0, [R0+URZ+0xb0], R4 ;  /* 0x0000b004000075a7 */ /* 0x0044e400080011ff */
[----:B---3--:R-:W-:Y:S05]  /*cbe0*/  @!P0 NANOSLEEP.SYNCS 0x989680 ;  /* 0x009896800000895d */ /* 0x008fea0003900000 */
[----:B------:R-:W3:Y:S02]  /*cbf0*/  @!P0 SYNCS.PHASECHK.TRANS64 P0, [R0+URZ+0xb0], R4 ;  /* 0x0000b004000085a7 */ /* 0x000ee400080010ff */
[----:B---3--:R-:W-:Y:S05]  /*cc00*/  @!P0 BRA `(.L_x_149) ;  /* 0xfffffffc00f08947 */ /* 0x008fea000383ffff */
[----:B------:R-:W-:Y:S05]  /*cc10*/  BRA `(.L_x_148) ;  /* 0xffffffd800e47947 */ /* 0x000fea000383ffff */
        .weak           $__internal_0_$__cuda_sm10x_tcgen05_guardrail_trap_col_being_dealloced_not_returned_by_alloc
        .type           $__internal_0_$__cuda_sm10x_tcgen05_guardrail_trap_col_being_dealloced_not_returned_by_alloc,@function
        .size           $__internal_0_$__cuda_sm10x_tcgen05_guardrail_trap_col_being_dealloced_not_returned_by_alloc,($__internal_1_$__cuda_sm10x_tcgen05_guardrail_trap_phase_invalid_during_alloc - $__internal_0_$__cuda_sm10x_tcgen05_guardrail_trap_col_being_dealloced_not_returned_by_alloc)
$__internal_0_$__cuda_sm10x_tcgen05_guardrail_trap_col_being_dealloced_not_returned_by_alloc:
[----:B------:R-:W-:Y:S05]  /*cc20*/  BPT.TRAP 0x1 ;  /* 0x000000040000795c */ /* 0x000fea0000300000 */
[----:B------:R-:W-:-:S04]  /*cc30*/  HFMA2 R3, -RZ, RZ, 0, 0 ;  /* 0x00000000ff037431 */ /* 0x000fc800000001ff */
[----:B------:R-:W-:Y:S05]  /*cc40*/  RET.REL.NODEC R2 `(_ZN7cutlass13device_kernelINS_4gemm6kernel13GemmUniversalIN4cute5tupleIJiiiiEEENS1_10collective13CollectiveMmaINS1_35MainloopSm100TmaUmmaWarpSpecializedILi11ELi2ELi2ENS5_IJNS4_1CILi2EEENSA_ILi1EEESC_EEEEENS5_IJNSA_ILi256EEESF_NSA_ILi64EEEEEENS_12float_e4m3_tENS5_IJlSC_lEEESI_SJ_NS4_8TiledMMAINS4_8MMA_AtomIJNS4_10MMA_TraitsINS4_25SM100_MMA_F8F6F4_2x1SM_SSEJSI_SI_fSF_SF_NS4_17integral_constantINS4_4UMMA5MajorELSQ_0EEESR_NSO_INSP_7ScaleInELSS_0EEEST_EEEEEENS4_6LayoutINS5_IJSC_SC_SC_EEENS5_IJNSA_ILi0EEESY_SY_EEEEENS5_IJNS4_10UnderscoreES11_S11_EEEEENS4_18SM100_TMA_2SM_LOADENS4_14ComposedLayoutINS4_7SwizzleILi2ELi4ELi3EEENS4_18smem_ptr_flag_bitsILi8EEENSW_INS5_IJNSA_ILi8EEESG_EEENS5_IJSG_SC_EEEEEEEvNS4_8identityES14_S1E_vS1F_EENS_8epilogue10collective18CollectiveEpilogueINS1H_23Sm100TmaWarpSpecializedILi4ELi2ELi64ELb0ELb0EEEJNS5_IJNSA_ILi128EEESF_SG_EEENS5_IJNSW_IS1M_SC_EENSW_ISG_SC_EEEEESI_SJ_SI_SJ_NS1H_6fusion15FusionCallbacksIS1L_NS1R_23LinCombPerRowBiasEltActINS1H_6thread4ReLuESI_fSI_SI_fLi16ELNS_15FloatRoundStyleE2EEES1N_S1Q_JEEENS4_5SM1004TMEM4LOAD26SM100_TMEM_LOAD_32dp32b64xENS4_13SM90_TMA_LOADES1E_NS4_39AutoVectorizingCopyWithAssumedAlignmentILi128EEENS4_14SM90_TMA_STOREES1E_S25_S25_EEEvvEEEEvNT_6ParamsE) ;  /* 0xffffff3002ec7950 */ /* 0x000fea0003c3ffff */
        .weak           $__internal_1_$__cuda_sm10x_tcgen05_guardrail_trap_phase_invalid_during_alloc
        .type           $__internal_1_$__cuda_sm10x_tcgen05_guardrail_trap_phase_invalid_during_alloc,@function
        .size           $__internal_1_$__cuda_sm10x_tcgen05_guardrail_trap_phase_invalid_during_alloc,($__internal_2_$__cuda_sm10x_tcgen05_guardrail_trap_unallocated_columns_being_dealloced - $__internal_1_$__cuda_sm10x_tcgen05_guardrail_trap_phase_invalid_during_alloc)
$__internal_1_$__cuda_sm10x_tcgen05_guardrail_trap_phase_invalid_during_alloc:
[----:B------:R-:W-:Y:S05]  /*cc50*/  BPT.TRAP 0x1 ;  /* 0x000000040000795c */ /* 0x000fea0000300000 */
[----:B------:R-:W-:-:S04]  /*cc60*/  MOV R3, 0x0 ;  /* 0x0000000000037802 */ /* 0x000fc80000000f00 */
[----:B------:R-:W-:Y:S05]  /*cc70*/  RET.REL.NODEC R2 `(_ZN7cutlass13device_kernelINS_4gemm6kernel13GemmUniversalIN4cute5tupleIJiiiiEEENS1_10collective13CollectiveMmaINS1_35MainloopSm100TmaUmmaWarpSpecializedILi11ELi2ELi2ENS5_IJNS4_1CILi2EEENSA_ILi1EEESC_EEEEENS5_IJNSA_ILi256EEESF_NSA_ILi64EEEEEENS_12float_e4m3_tENS5_IJlSC_lEEESI_SJ_NS4_8TiledMMAINS4_8MMA_AtomIJNS4_10MMA_TraitsINS4_25SM100_MMA_F8F6F4_2x1SM_SSEJSI_SI_fSF_SF_NS4_17integral_constantINS4_4UMMA5MajorELSQ_0EEESR_NSO_INSP_7ScaleInELSS_0EEEST_EEEEEENS4_6LayoutINS5_IJSC_SC_SC_EEENS5_IJNSA_ILi0EEESY_SY_EEEEENS5_IJNS4_10UnderscoreES11_S11_EEEEENS4_18SM100_TMA_2SM_LOADENS4_14ComposedLayoutINS4_7SwizzleILi2ELi4ELi3EEENS4_18smem_ptr_flag_bitsILi8EEENSW_INS5_IJNSA_ILi8EEESG_EEENS5_IJSG_SC_EEEEEEEvNS4_8identityES14_S1E_vS1F_EENS_8epilogue10collective18CollectiveEpilogueINS1H_23Sm100TmaWarpSpecializedILi4ELi2ELi64ELb0ELb0EEEJNS5_IJNSA_ILi128EEESF_SG_EEENS5_IJNSW_IS1M_SC_EENSW_ISG_SC_EEEEESI_SJ_SI_SJ_NS1H_6fusion15FusionCallbacksIS1L_NS1R_23LinCombPerRowBiasEltActINS1H_6thread4ReLuESI_fSI_SI_fLi16ELNS_15FloatRoundStyleE2EEES1N_S1Q_JEEENS4_5SM1004TMEM4LOAD26SM100_TMEM_LOAD_32dp32b64xENS4_13SM90_TMA_LOADES1E_NS4_39AutoVectorizingCopyWithAssumedAlignmentILi128EEENS4_14SM90_TMA_STOREES1E_S25_S25_EEEvvEEEEvNT_6ParamsE) ;  /* 0xffffff3002e07950 */ /* 0x000fea0003c3ffff */
        .weak           $__internal_2_$__cuda_sm10x_tcgen05_guardrail_trap_unallocated_columns_being_dealloced
        .type           $__internal_2_$__cuda_sm10x_tcgen05_guardrail_trap_unallocated_columns_being_dealloced,@function
        .size           $__internal_2_$__cuda_sm10x_tcgen05_guardrail_trap_unallocated_columns_being_dealloced,(.L_x_212 - $__internal_2_$__cuda_sm10x_tcgen05_guardrail_trap_unallocated_columns_being_dealloced)
$__internal_2_$__cuda_sm10x_tcgen05_guardrail_trap_unallocated_columns_being_dealloced:
[----:B------:R-:W-:Y:S05]  /*cc80*/  BPT.TRAP 0x1 ;  /* 0x000000040000795c */ /* 0x000fea0000300000 */
[----:B------:R-:W-:-:S04]  /*cc90*/  HFMA2 R3, -RZ, RZ, 0, 0 ;  /* 0x00000000ff037431 */ /* 0x000fc800000001ff */
[----:B------:R-:W-:Y:S05]  /*cca0*/  RET.REL.NODEC R2 `(_ZN7cutlass13device_kernelINS_4gemm6kernel13GemmUniversalIN4cute5tupleIJiiiiEEENS1_10collective13CollectiveMmaINS1_35MainloopSm100TmaUmmaWarpSpecializedILi11ELi2ELi2ENS5_IJNS4_1CILi2EEENSA_ILi1EEESC_EEEEENS5_IJNSA_ILi256EEESF_NSA_ILi64EEEEEENS_12float_e4m3_tENS5_IJlSC_lEEESI_SJ_NS4_8TiledMMAINS4_8MMA_AtomIJNS4_10MMA_TraitsINS4_25SM100_MMA_F8F6F4_2x1SM_SSEJSI_SI_fSF_SF_NS4_17integral_constantINS4_4UMMA5MajorELSQ_0EEESR_NSO_INSP_7ScaleInELSS_0EEEST_EEEEEENS4_6LayoutINS5_IJSC_SC_SC_EEENS5_IJNSA_ILi0EEESY_SY_EEEEENS5_IJNS4_10UnderscoreES11_S11_EEEEENS4_18SM100_TMA_2SM_LOADENS4_14ComposedLayoutINS4_7SwizzleILi2ELi4ELi3EEENS4_18smem_ptr_flag_bitsILi8EEENSW_INS5_IJNSA_ILi8EEESG_EEENS5_IJSG_SC_EEEEEEEvNS4_8identityES14_S1E_vS1F_EENS_8epilogue10collective18CollectiveEpilogueINS1H_23Sm100TmaWarpSpecializedILi4ELi2ELi64ELb0ELb0EEEJNS5_IJNSA_ILi128EEESF_SG_EEENS5_IJNSW_IS1M_SC_EENSW_ISG_SC_EEEEESI_SJ_SI_SJ_NS1H_6fusion15FusionCallbacksIS1L_NS1R_23LinCombPerRowBiasEltActINS1H_6thread4ReLuESI_fSI_SI_fLi16ELNS_15FloatRoundStyleE2EEES1N_S1Q_JEEENS4_5SM1004TMEM4LOAD26SM100_TMEM_LOAD_32dp32b64xENS4_13SM90_TMA_LOADES1E_NS4_39AutoVectorizingCopyWithAssumedAlignmentILi128EEENS4_14SM90_TMA_STOREES1E_S25_S25_EEEvvEEEEvNT_6ParamsE) ;  /* 0xffffff3002d47950 */ /* 0x000fea0003c3ffff */
.L_x_211:
[----:B------:R-:W-:-:S00]  /*ccb0*/  BRA `(.L_x_211) ;  /* 0xfffffffc00fc7947 */ /* 0x000fc0000383ffff */
[----:B------:R-:W-:-:S00]  /*ccc0*/  NOP ;  /* 0x0000000000007918 */ /* 0x000fc00000000000 */
        /* <DEDUP_REMOVED lines=11> */
.L_x_212:


//--------------------- .nv.global.init           --------------------------
	.section	.nv.global.init,"aw",@progbits
.nv.global.init:
	.type		$str$27,@object
	.size		$str$27,($str$28 - $str$27)
$str$27:
        /*0000*/ 	.byte	0x28, 0x61, 0x64, 0x64, 0x72, 0x65, 0x73, 0x73, 0x20, 0x26, 0x20, 0x6d, 0x61, 0x73, 0x6b, 0x29
        /*0010*/ 	.byte	0x20, 0x3d, 0x3d, 0x20, 0x30, 0x00
	.type		$str$28,@object
	.size		$str$28,($str$26 - $str$28)
$str$28:
        /*0016*/ 	.byte	0x2f, 0x74, 0x6d, 0x70, 0x2f, 0x63, 0x75, 0x74, 0x6c, 0x61, 0x73, 0x73, 0x5f, 0x73, 0x77, 0x65
        /*0026*/ 	.byte	0x65, 0x70, 0x5f, 0x73, 0x72, 0x63, 0x2f, 0x69, 0x6e, 0x63, 0x6c, 0x75, 0x64, 0x65, 0x2f, 0x63
        /*0036*/ 	.byte	0x75, 0x74, 0x65, 0x2f, 0x70, 0x6f, 0x69, 0x6e, 0x74, 0x65, 0x72, 0x5f, 0x66, 0x6c, 0x61, 0x67
        /*0046*/ 	.byte	0x67, 0x65, 0x64, 0x2e, 0x68, 0x70, 0x70, 0x00
	.type		$str$26,@object
	.size		$str$26,($str$25 - $str$26)
$str$26:
        /*004e*/ 	.byte	0x2f, 0x74, 0x6d, 0x70, 0x2f, 0x63, 0x75, 0x74, 0x6c, 0x61, 0x73, 0x73, 0x5f, 0x73, 0x77, 0x65
        /*005e*/ 	.byte	0x65, 0x70, 0x5f, 0x73, 0x72, 0x63, 0x2f, 0x69, 0x6e, 0x63, 0x6c, 0x75, 0x64, 0x65, 0x2f, 0x63
        /*006e*/ 	.byte	0x75, 0x74, 0x65, 0x2f, 0x61, 0x74, 0x6f, 0x6d, 0x2f, 0x63, 0x6f, 0x70, 0x79, 0x5f, 0x74, 0x72
        /*007e*/ 	.byte	0x61, 0x69, 0x74, 0x73, 0x5f, 0x73, 0x6d, 0x31, 0x30, 0x30, 0x2e, 0x68, 0x70, 0x70, 0x00
	.type		$str$25,@object
	.size		$str$25,(__unnamed_1 - $str$25)
$str$25:
        /*008d*/ 	.byte	0x28, 0x28, 0x75, 0x69, 0x6e, 0x74, 0x33, 0x32, 0x5f, 0x74, 0x28, 0x74, 0x68, 0x72, 0x65, 0x61
        /*009d*/ 	.byte	0x64, 0x49, 0x64, 0x78, 0x2e, 0x78, 0x29, 0x20, 0x2f, 0x20, 0x33, 0x32, 0x29, 0x20, 0x25, 0x20
        /*00ad*/ 	.byte	0x34, 0x29, 0x20, 0x3d, 0x3d, 0x20, 0x28, 0x28, 0x28, 0x74, 0x6d, 0x65, 0x6d, 0x5f, 0x61, 0x64
        /*00bd*/ 	.byte	0x64, 0x72, 0x20, 0x3e, 0x3e, 0x20, 0x31, 0x36, 0x29, 0x20, 0x2f, 0x20, 0x33, 0x32, 0x29, 0x20
        /*00cd*/ 	.byte	0x25, 0x20, 0x34, 0x29, 0x00
	.type		__unnamed_1,@object
	.size		__unnamed_1,(__unnamed_2 - __unnamed_1)
__unnamed_1:
        /*00d2*/ 	.byte	0x61, 0x75, 0x74, 0x6f, 0x20, 0x63, 0x75, 0x74, 0x65, 0x3a, 0x3a, 0x61, 0x73, 0x5f, 0x70, 0x6f
        /* <DEDUP_REMOVED lines=24> */
        /*0262*/ 	.byte	0x43, 0x3c, 0x38, 0x31, 0x39, 0x32, 0x3e, 0x3e, 0x3e, 0x3e, 0x5d, 0x00
	.type		__unnamed_2,@object
	.size		__unnamed_2,(__unnamed_3 - __unnamed_2)
__unnamed_2:
        /* <DEDUP_REMOVED lines=26> */
	.type		__unnamed_3,@object
	.size		__unnamed_3,(.L_3 - __unnamed_3)
__unnamed_3:
        /* <DEDUP_REMOVED lines=42> */
        /*06aa*/ 	.byte	0x3e, 0x3e, 0x3e, 0x3e, 0x5d, 0x00
.L_3:


//--------------------- .nv.shared._ZN7cutlass13device_kernelINS_4gemm6kernel13GemmUniversalIN4cute5tupleIJiiiiEEENS1_10collective13CollectiveMmaINS1_35MainloopSm100TmaUmmaWarpSpecializedILi11ELi2ELi2ENS5_IJNS4_1CILi2EEENSA_ILi1EEESC_EEEEENS5_IJNSA_ILi256EEESF_NSA_ILi64EEEEEENS_12float_e4m3_tENS5_IJlSC_lEEESI_SJ_NS4_8TiledMMAINS4_8MMA_AtomIJNS4_10MMA_TraitsINS4_25SM100_MMA_F8F6F4_2x1SM_SSEJSI_SI_fSF_SF_NS4_17integral_constantINS4_4UMMA5MajorELSQ_0EEESR_NSO_INSP_7ScaleInELSS_0EEEST_EEEEEENS4_6LayoutINS5_IJSC_SC_SC_EEENS5_IJNSA_ILi0EEESY_SY_EEEEENS5_IJNS4_10UnderscoreES11_S11_EEEEENS4_18SM100_TMA_2SM_LOADENS4_14ComposedLayoutINS4_7SwizzleILi2ELi4ELi3EEENS4_18smem_ptr_flag_bitsILi8EEENSW_INS5_IJNSA_ILi8EEESG_EEENS5_IJSG_SC_EEEEEEEvNS4_8identityES14_S1E_vS1F_EENS_8epilogue10collective18CollectiveEpilogueINS1H_23Sm100TmaWarpSpecializedILi4ELi2ELi64ELb0ELb0EEEJNS5_IJNSA_ILi128EEESF_SG_EEENS5_IJNSW_IS1M_SC_EENSW_ISG_SC_EEEEESI_SJ_SI_SJ_NS1H_6fusion15FusionCallbacksIS1L_NS1R_23LinCombPerRowBiasEltActINS1H_6thread4ReLuESI_fSI_SI_fLi16ELNS_15FloatRoundStyleE2EEES1N_S1Q_JEEENS4_5SM1004TMEM4LOAD26SM100_TMEM_LOAD_32dp32b64xENS4_13SM90_TMA_LOADES1E_NS4_39AutoVectorizingCopyWithAssumedAlignmentILi128EEENS4_14SM90_TMA_STOREES1E_S25_S25_EEEvvEEEEvNT_6ParamsE --------------------------
	.section	.nv.shared._ZN7cutlass13device_kernelINS_4gemm6kernel13GemmUniversalIN4cute5tupleIJiiiiEEENS1_10collective13CollectiveMmaINS1_35MainloopSm100TmaUmmaWarpSpecializedILi11ELi2ELi2ENS5_IJNS4_1CILi2EEENSA_ILi1EEESC_EEEEENS5_IJNSA_ILi256EEESF_NSA_ILi64EEEEEENS_12float_e4m3_tENS5_IJlSC_lEEESI_SJ_NS4_8TiledMMAINS4_8MMA_AtomIJNS4_10MMA_TraitsINS4_25SM100_MMA_F8F6F4_2x1SM_SSEJSI_SI_fSF_SF_NS4_17integral_constantINS4_4UMMA5MajorELSQ_0EEESR_NSO_INSP_7ScaleInELSS_0EEEST_EEEEEENS4_6LayoutINS5_IJSC_SC_SC_EEENS5_IJNSA_ILi0EEESY_SY_EEEEENS5_IJNS4_10UnderscoreES11_S11_EEEEENS4_18SM100_TMA_2SM_LOADENS4_14ComposedLayoutINS4_7SwizzleILi2ELi4ELi3EEENS4_18smem_ptr_flag_bitsILi8EEENSW_INS5_IJNSA_ILi8EEESG_EEENS5_IJSG_SC_EEEEEEEvNS4_8identityES14_S1E_vS1F_EENS_8epilogue10collective18CollectiveEpilogueINS1H_23Sm100TmaWarpSpecializedILi4ELi2ELi64ELb0ELb0EEEJNS5_IJNSA_ILi128EEESF_SG_EEENS5_IJNSW_IS1M_SC_EENSW_ISG_SC_EEEEESI_SJ_SI_SJ_NS1H_6fusion15FusionCallbacksIS1L_NS1R_23LinCombPerRowBiasEltActINS1H_6thread4ReLuESI_fSI_SI_fLi16ELNS_15FloatRoundStyleE2EEES1N_S1Q_JEEENS4_5SM1004TMEM4LOAD26SM100_TMEM_LOAD_32dp32b64xENS4_13SM90_TMA_LOADES1E_NS4_39AutoVectorizingCopyWithAssumedAlignmentILi128EEENS4_14SM90_TMA_STOREES1E_S25_S25_EEEvvEEEEvNT_6ParamsE,"aw",@nobits
	.sectionflags	@""
	.align	16
	.zero		1024


//--------------------- .nv.shared.reserved.0     --------------------------
	.section	.nv.shared.reserved.0,"aw",@nobits
	.weak		__nv_reservedSMEM_offset_0_alias
	.size		__nv_reservedSMEM_offset_0_alias, 0, 64
	.other		__nv_reservedSMEM_offset_0_alias,@"STO_CUDA_RESERVED_SHARED STV_DEFAULT"
__nv_reservedSMEM_offset_0_alias:
	.zero		0
.nv.shared.reserved.0:
	.zero		64
	.weak		__nv_reservedSMEM_tcgen05_partition
	.type		__nv_reservedSMEM_tcgen05_partition,@object
	.size		__nv_reservedSMEM_tcgen05_partition,(.L_0 - __nv_reservedSMEM_tcgen05_partition)
__nv_reservedSMEM_tcgen05_partition:
	.zero		32
.L_0:


//--------------------- .nv.global                --------------------------
	.section	.nv.global,"aw",@nobits
.nv.global:
	.type		_ZN39_INTERNAL_273dfade_4_k_cu_8b18881d_26714cute1_E,@object
	.size		_ZN39_INTERNAL_273dfade_4_k_cu_8b18881d_26714cute1_E,(_ZN39_INTERNAL_273dfade_4_k_cu_8b18881d_26714cuda3std3__45__cpo6cbeginE - _ZN39_INTERNAL_273dfade_4_k_cu_8b18881d_26714cute1_E)
_ZN39_INTERNAL_273dfade_4_k_cu_8b18881d_26714cute1_E:
	.zero		1
	.type		_ZN39_INTERNAL_273dfade_4_k_cu_8b18881d_26714cuda3std3__45__cpo6cbeginE,@object
	.size		_ZN39_INTERNAL_273dfade_4_k_cu_8b18881d_26714cuda3std3__45__cpo6cbeginE,(_ZN39_INTERNAL_273dfade_4_k_cu_8b18881d_26714cuda3std3__48in_placeE - _ZN39_INTERNAL_273dfade_4_k_cu_8b18881d_26714cuda3std3__45__cpo6cbeginE)
_ZN39_INTERNAL_273dfade_4_k_cu_8b18881d_26714cuda3std3__45__cpo6cbeginE:
	.zero		1
	.type		_ZN39_INTERNAL_273dfade_4_k_cu_8b18881d_26714cuda3std3__48in_placeE,@object
	.size		_ZN39_INTERNAL_273dfade_4_k_cu_8b18881d_26714cuda3std3__48in_placeE,(_ZN39_INTERNAL_273dfade_4_k_cu_8b18881d_26714cuda3std6ranges3__45__cpo9iter_moveE - _ZN39_INTERNAL_273dfade_4_k_cu_8b18881d_26714cuda3std3__48in_placeE)
_ZN39_INTERNAL_273dfade_4_k_cu_8b18881d_26714cuda3std3__48in_placeE:
	.zero		1
	.type		_ZN39_INTERNAL_273dfade_4_k_cu_8b18881d_26714cuda3std6ranges3__45__cpo9iter_moveE,@object
	.size		_ZN39_INTERNAL_273dfade_4_k_cu_8b18881d_26714cuda3std6ranges3__45__cpo9iter_moveE,(_ZN39_INTERNAL_273dfade_4_k_cu_8b18881d_26714cuda3std3__45__cpo5beginE - _ZN39_INTERNAL_273dfade_4_k_cu_8b18881d_26714cuda3std6ranges3__45__cpo9iter_moveE)
_ZN39_INTERNAL_273dfade_4_k_cu_8b18881d_26714cuda3std6ranges3__45__cpo9iter_moveE:
	.zero		1
	.type		_ZN39_INTERNAL_273dfade_4_k_cu_8b18881d_26714cuda3std3__45__cpo5beginE,@object
	.size		_ZN39_INTERNAL_273dfade_4_k_cu_8b18881d_26714cuda3std3__45__cpo5beginE,(_ZN39_INTERNAL_273dfade_4_k_cu_8b18881d_26714cuda3std3__441_GLOBAL__N__273dfade_4_k_cu_8b18881d_26716ignoreE - _ZN39_INTERNAL_273dfade_4_k_cu_8b18881d_26714cuda3std3__45__cpo5beginE)
_ZN39_INTERNAL_273dfade_4_k_cu_8b18881d_26714cuda3std3__45__cpo5beginE:
	.zero		1
	.type		_ZN39_INTERNAL_273dfade_4_k_cu_8b18881d_26714cuda3std3__441_GLOBAL__N__273dfade_4_k_cu_8b18881d_26716ignoreE,@object
	.size		_ZN39_INTERNAL_273dfade_4_k_cu_8b18881d_26714cuda3std3__441_GLOBAL__N__273dfade_4_k_cu_8b18881d_26716ignoreE,(_ZN39_INTERNAL_273dfade_4_k_cu_8b18881d_26714cute7productE - _ZN39_INTERNAL_273dfade_4_k_cu_8b18881d_26714cuda3std3__441_GLOBAL__N__273dfade_4_k_cu_8b18881d_26716ignoreE)
_ZN39_INTERNAL_273dfade_4_k_cu_8b18881d_26714cuda3std3__441_GLOBAL__N__273dfade_4_k_cu_8b18881d_26716ignoreE:
	.zero		1
	.type		_ZN39_INTERNAL_273dfade_4_k_cu_8b18881d_26714cute7productE,@object
	.size		_ZN39_INTERNAL_273dfade_4_k_cu_8b18881d_26714cute7productE,(_ZN39_INTERNAL_273dfade_4_k_cu_8b18881d_26714cuda3std3__45__cpo3endE - _ZN39_INTERNAL_273dfade_4_k_cu_8b18881d_26714cute7productE)
_ZN39_INTERNAL_273dfade_4_k_cu_8b18881d_26714cute7productE:
	.zero		1
	.type		_ZN39_INTERNAL_273dfade_4_k_cu_8b18881d_26714cuda3std3__45__cpo3endE,@object
	.size		_ZN39_INTERNAL_273dfade_4_k_cu_8b18881d_26714cuda3std3__45__cpo3endE,(_ZN39_INTERNAL_273dfade_4_k_cu_8b18881d_26714cuda3std3__419piecewise_constructE - _ZN39_INTERNAL_273dfade_4_k_cu_8b18881d_26714cuda3std3__45__cpo3endE)
_ZN39_INTERNAL_273dfade_4_k_cu_8b18881d_26714cuda3std3__45__cpo3endE:
	.zero		1
	.type		_ZN39_INTERNAL_273dfade_4_k_cu_8b18881d_26714cuda3std3__419piecewise_constructE,@object
	.size		_ZN39_INTERNAL_273dfade_4_k_cu_8b18881d_26714cuda3std3__419piecewise_constructE,(_ZN39_INTERNAL_273dfade_4_k_cu_8b18881d_26714cuda3std3__45__cpo4cendE - _ZN39_INTERNAL_273dfade_4_k_cu_8b18881d_26714cuda3std3__419piecewise_constructE)
_ZN39_INTERNAL_273dfade_4_k_cu_8b18881d_26714cuda3std3__419piecewise_constructE:
	.zero		1
	.type		_ZN39_INTERNAL_273dfade_4_k_cu_8b18881d_26714cuda3std3__45__cpo4cendE,@object
	.size		_ZN39_INTERNAL_273dfade_4_k_cu_8b18881d_26714cuda3std3__45__cpo4cendE,(_ZN39_INTERNAL_273dfade_4_k_cu_8b18881d_26714cuda3std6ranges3__45__cpo4swapE - _ZN39_INTERNAL_273dfade_4_k_cu_8b18881d_26714cuda3std3__45__cpo4cendE)
_ZN39_INTERNAL_273dfade_4_k_cu_8b18881d_26714cuda3std3__45__cpo4cendE:
	.zero		1
	.type		_ZN39_INTERNAL_273dfade_4_k_cu_8b18881d_26714cuda3std6ranges3__45__cpo4swapE,@object
	.size		_ZN39_INTERNAL_273dfade_4_k_cu_8b18881d_26714cuda3std6ranges3__45__cpo4swapE,(.L_11 - _ZN39_INTERNAL_273dfade_4_k_cu_8b18881d_26714cuda3std6ranges3__45__cpo4swapE)
_ZN39_INTERNAL_273dfade_4_k_cu_8b18881d_26714cuda3std6ranges3__45__cpo4swapE:
	.zero		1
.L_11:


//--------------------- .nv.constant0._ZN7cutlass13device_kernelINS_4gemm6kernel13GemmUniversalIN4cute5tupleIJiiiiEEENS1_10collective13CollectiveMmaINS1_35MainloopSm100TmaUmmaWarpSpecializedILi11ELi2ELi2ENS5_IJNS4_1CILi2EEENSA_ILi1EEESC_EEEEENS5_IJNSA_ILi256EEESF_NSA_ILi64EEEEEENS_12float_e4m3_tENS5_IJlSC_lEEESI_SJ_NS4_8TiledMMAINS4_8MMA_AtomIJNS4_10MMA_TraitsINS4_25SM100_MMA_F8F6F4_2x1SM_SSEJSI_SI_fSF_SF_NS4_17integral_constantINS4_4UMMA5MajorELSQ_0EEESR_NSO_INSP_7ScaleInELSS_0EEEST_EEEEEENS4_6LayoutINS5_IJSC_SC_SC_EEENS5_IJNSA_ILi0EEESY_SY_EEEEENS5_IJNS4_10UnderscoreES11_S11_EEEEENS4_18SM100_TMA_2SM_LOADENS4_14ComposedLayoutINS4_7SwizzleILi2ELi4ELi3EEENS4_18smem_ptr_flag_bitsILi8EEENSW_INS5_IJNSA_ILi8EEESG_EEENS5_IJSG_SC_EEEEEEEvNS4_8identityES14_S1E_vS1F_EENS_8epilogue10collective18CollectiveEpilogueINS1H_23Sm100TmaWarpSpecializedILi4ELi2ELi64ELb0ELb0EEEJNS5_IJNSA_ILi128EEESF_SG_EEENS5_IJNSW_IS1M_SC_EENSW_ISG_SC_EEEEESI_SJ_SI_SJ_NS1H_6fusion15FusionCallbacksIS1L_NS1R_23LinCombPerRowBiasEltActINS1H_6thread4ReLuESI_fSI_SI_fLi16ELNS_15FloatRoundStyleE2EEES1N_S1Q_JEEENS4_5SM1004TMEM4LOAD26SM100_TMEM_LOAD_32dp32b64xENS4_13SM90_TMA_LOADES1E_NS4_39AutoVectorizingCopyWithAssumedAlignmentILi128EEENS4_14SM90_TMA_STOREES1E_S25_S25_EEEvvEEEEvNT_6ParamsE --------------------------
	.section	.nv.constant0._ZN7cutlass13device_kernelINS_4gemm6kernel13GemmUniversalIN4cute5tupleIJiiiiEEENS1_10collective13CollectiveMmaINS1_35MainloopSm100TmaUmmaWarpSpecializedILi11ELi2ELi2ENS5_IJNS4_1CILi2EEENSA_ILi1EEESC_EEEEENS5_IJNSA_ILi256EEESF_NSA_ILi64EEEEEENS_12float_e4m3_tENS5_IJlSC_lEEESI_SJ_NS4_8TiledMMAINS4_8MMA_AtomIJNS4_10MMA_TraitsINS4_25SM100_MMA_F8F6F4_2x1SM_SSEJSI_SI_fSF_SF_NS4_17integral_constantINS4_4UMMA5MajorELSQ_0EEESR_NSO_INSP_7ScaleInELSS_0EEEST_EEEEEENS4_6LayoutINS5_IJSC_SC_SC_EEENS5_IJNSA_ILi0EEESY_SY_EEEEENS5_IJNS4_10UnderscoreES11_S11_EEEEENS4_18SM100_TMA_2SM_LOADENS4_14ComposedLayoutINS4_7SwizzleILi2ELi4ELi3EEENS4_18smem_ptr_flag_bitsILi8EEENSW_INS5_IJNSA_ILi8EEESG_EEENS5_IJSG_SC_EEEEEEEvNS4_8identityES14_S1E_vS1F_EENS_8epilogue10collective18CollectiveEpilogueINS1H_23Sm100TmaWarpSpecializedILi4ELi2ELi64ELb0ELb0EEEJNS5_IJNSA_ILi128EEESF_SG_EEENS5_IJNSW_IS1M_SC_EENSW_ISG_SC_EEEEESI_SJ_SI_SJ_NS1H_6fusion15FusionCallbacksIS1L_NS1R_23LinCombPerRowBiasEltActINS1H_6thread4ReLuESI_fSI_SI_fLi16ELNS_15FloatRoundStyleE2EEES1N_S1Q_JEEENS4_5SM1004TMEM4LOAD26SM100_TMEM_LOAD_32dp32b64xENS4_13SM90_TMA_LOADES1E_NS4_39AutoVectorizingCopyWithAssumedAlignmentILi128EEENS4_14SM90_TMA_STOREES1E_S25_S25_EEEvvEEEEvNT_6ParamsE,"a",@progbits
	.sectionflags	@""
	.align	4
.nv.constant0._ZN7cutlass13device_kernelINS_4gemm6kernel13GemmUniversalIN4cute5tupleIJiiiiEEENS1_10collective13CollectiveMmaINS1_35MainloopSm100TmaUmmaWarpSpecializedILi11ELi2ELi2ENS5_IJNS4_1CILi2EEENSA_ILi1EEESC_EEEEENS5_IJNSA_ILi256EEESF_NSA_ILi64EEEEEENS_12float_e4m3_tENS5_IJlSC_lEEESI_SJ_NS4_8TiledMMAINS4_8MMA_AtomIJNS4_10MMA_TraitsINS4_25SM100_MMA_F8F6F4_2x1SM_SSEJSI_SI_fSF_SF_NS4_17integral_constantINS4_4UMMA5MajorELSQ_0EEESR_NSO_INSP_7ScaleInELSS_0EEEST_EEEEEENS4_6LayoutINS5_IJSC_SC_SC_EEENS5_IJNSA_ILi0EEESY_SY_EEEEENS5_IJNS4_10UnderscoreES11_S11_EEEEENS4_18SM100_TMA_2SM_LOADENS4_14ComposedLayoutINS4_7SwizzleILi2ELi4ELi3EEENS4_18smem_ptr_flag_bitsILi8EEENSW_INS5_IJNSA_ILi8EEESG_EEENS5_IJSG_SC_EEEEEEEvNS4_8identityES14_S1E_vS1F_EENS_8epilogue10collective18CollectiveEpilogueINS1H_23Sm100TmaWarpSpecializedILi4ELi2ELi64ELb0ELb0EEEJNS5_IJNSA_ILi128EEESF_SG_EEENS5_IJNSW_IS1M_SC_EENSW_ISG_SC_EEEEESI_SJ_SI_SJ_NS1H_6fusion15FusionCallbacksIS1L_NS1R_23LinCombPerRowBiasEltActINS1H_6thread4ReLuESI_fSI_SI_fLi16ELNS_15FloatRoundStyleE2EEES1N_S1Q_JEEENS4_5SM1004TMEM4LOAD26SM100_TMEM_LOAD_32dp32b64xENS4_13SM90_TMA_LOADES1E_NS4_39AutoVectorizingCopyWithAssumedAlignmentILi128EEENS4_14SM90_TMA_STOREES1E_S25_S25_EEEvvEEEEvNT_6ParamsE:
	.zero		2944


//--------------------- SYMBOLS --------------------------

	.type		.nv.reservedSmem.offset0,@object
	.size		.nv.reservedSmem.offset0,0x4
	.type		.nv.reservedSmem.cap,@object
	.size		.nv.reservedSmem.cap,0x4
	.type		__assertfail,@function
